	.target	sm_100a

	.elftype	@"ET_EXEC"


//--------------------- .note.nv.tkinfo           --------------------------
	.section	.note.nv.tkinfo,"",@"SHT_NOTE"
	.sectionflags	@"SHF_NOTE_NV_TKINFO"
	.tkinfo
        /*0018*/ 	.word	0x00000002
        /*0030*/ 	.string	""
        /*0030*/ 	.string	"ptxas"
        /*0030*/ 	.string	"Cuda compilation tools, release 13.0, V13.0.88"
        /*0030*/ 	.string	"Build cuda_13.0.r13.0/compiler.36424714_0"
        /*0030*/ 	.string	"-arch sm_100a -m 64 "



//--------------------- .note.nv.cuinfo           --------------------------
	.section	.note.nv.cuinfo,"",@"SHT_NOTE"
	.sectionflags	@"SHF_NOTE_NV_CUINFO"
        /*0018*/ 	.short	0x0002
        /*001a*/ 	.short	0x0064
        /*001c*/ 	.short	0x0082
	.zero		2


//--------------------- .nv.info                  --------------------------
	.section	.nv.info,"",@"SHT_CUDA_INFO"
	.align	4


	//----- nvinfo : EIATTR_REGCOUNT
	.align		4
        /*0000*/ 	.byte	0x04, 0x2f
        /*0002*/ 	.short	(.L_19 - .L_18)
	.align		4
.L_18:
        /*0004*/ 	.word	index@(_ZN7cutlass13device_kernelINS_4conv6kernel13ConvUniversalINS1_16ConvProblemShapeILNS1_8OperatorE1ELi2EEENS1_10collective14CollectiveConvINS1_47MainloopSm100TmaUmmaWarpSpecializedImplicitGemmILS5_1ELi13ELi2ELi1ELi2EN4cute5tupleIJNSA_1CILi2EEENSC_ILi1EEESE_EEEEENSB_IJNSC_ILi128EEESH_NSB_IJNSC_ILi64EEEEEEEEENS_6half_tESL_NSA_8TiledMMAINSA_8MMA_AtomIJNSA_26SM100_MMA_F16BF16_2x1SM_SSISL_SL_fLi128ELi128ELNSA_4UMMA5MajorE0ELSQ_1ELNSP_7ScaleInE0ELSR_0EEEEEENSA_6LayoutINSB_IJSE_SE_SE_EEENSB_IJNSC_ILi0EEESW_SW_EEEEENSB_IJNSA_10UnderscoreESZ_SZ_EEEEENS7_6detail27Sm100ImplicitGemmTileTraitsINSA_25SM100_TMA_2SM_LOAD_IM2COLENSA_14ComposedLayoutINSA_7SwizzleILi3ELi4ELi3EEENSA_18smem_ptr_flag_bitsILi16EEENSU_INSB_IJNSC_ILi8EEESI_EEENSB_IJSI_SE_EEEEEEEvEENS13_INSA_18SM100_TMA_2SM_LOADENS15_IS17_S19_NSU_INSB_IJSI_S1A_EEENSB_IJSE_SI_EEEEEEEvEEEENS_8epilogue10collective18CollectiveEpilogueINS1N_23Sm100TmaWarpSpecializedILi4ELi2ELi16ELb1ELb0EEEJNSB_IJSI_SH_SJ_EEENSB_IJNSU_ISI_SE_EENSU_INSB_IJNSC_ILi16EEESD_EEES1I_EEEEESL_NSB_IJNSB_IJlllEEESE_SW_EEESL_S1Z_NS1N_6fusion15FusionCallbacksIS1R_NS20_17LinearCombinationISL_fSL_fLNS_15FloatRoundStyleE2EEES1S_S1X_JEEENSA_5SM1004TMEM4LOAD26SM100_TMEM_LOAD_32dp32b16xENSA_20SM90_TMA_LOAD_IM2COLENS15_INS16_ILi1ELi4ELi3EEES19_NSU_INSB_IJS1A_S1U_EEENSB_IJS1U_SE_EEEEEEENSA_39AutoVectorizingCopyWithAssumedAlignmentILi128EEENSA_21SM90_TMA_STORE_IM2COLES2F_S2H_S2H_EEEvvEEEEvNT_6ParamsE)
        /*0008*/ 	.word	0x0000004a


	//----- nvinfo : EIATTR_FRAME_SIZE
	.align		4
.L_19:
        /*000c*/ 	.byte	0x04, 0x11
        /*000e*/ 	.short	(.L_21 - .L_20)
	.align		4
.L_20:
        /*0010*/ 	.word	index@($__internal_2_$__cuda_sm10x_tcgen05_guardrail_trap_unallocated_columns_being_dealloced)
        /*0014*/ 	.word	0x00000008


	//----- nvinfo : EIATTR_FRAME_SIZE
	.align		4
.L_21:
        /*0018*/ 	.byte	0x04, 0x11
        /*001a*/ 	.short	(.L_23 - .L_22)
	.align		4
.L_22:
        /*001c*/ 	.word	index@($__internal_1_$__cuda_sm10x_tcgen05_guardrail_trap_phase_invalid_during_alloc)
        /*0020*/ 	.word	0x00000008


	//----- nvinfo : EIATTR_FRAME_SIZE
	.align		4
.L_23:
        /*0024*/ 	.byte	0x04, 0x11
        /*0026*/ 	.short	(.L_25 - .L_24)
	.align		4
.L_24:
        /*0028*/ 	.word	index@($__internal_0_$__cuda_sm10x_tcgen05_guardrail_trap_col_being_dealloced_not_returned_by_alloc)
        /*002c*/ 	.word	0x00000008


	//----- nvinfo : EIATTR_FRAME_SIZE
	.align		4
.L_25:
        /*0030*/ 	.byte	0x04, 0x11
        /*0032*/ 	.short	(.L_27 - .L_26)
	.align		4
.L_26:
        /*0034*/ 	.word	index@(_ZN7cutlass13device_kernelINS_4conv6kernel13ConvUniversalINS1_16ConvProblemShapeILNS1_8OperatorE1ELi2EEENS1_10collective14CollectiveConvINS1_47MainloopSm100TmaUmmaWarpSpecializedImplicitGemmILS5_1ELi13ELi2ELi1ELi2EN4cute5tupleIJNSA_1CILi2EEENSC_ILi1EEESE_EEEEENSB_IJNSC_ILi128EEESH_NSB_IJNSC_ILi64EEEEEEEEENS_6half_tESL_NSA_8TiledMMAINSA_8MMA_AtomIJNSA_26SM100_MMA_F16BF16_2x1SM_SSISL_SL_fLi128ELi128ELNSA_4UMMA5MajorE0ELSQ_1ELNSP_7ScaleInE0ELSR_0EEEEEENSA_6LayoutINSB_IJSE_SE_SE_EEENSB_IJNSC_ILi0EEESW_SW_EEEEENSB_IJNSA_10UnderscoreESZ_SZ_EEEEENS7_6detail27Sm100ImplicitGemmTileTraitsINSA_25SM100_TMA_2SM_LOAD_IM2COLENSA_14ComposedLayoutINSA_7SwizzleILi3ELi4ELi3EEENSA_18smem_ptr_flag_bitsILi16EEENSU_INSB_IJNSC_ILi8EEESI_EEENSB_IJSI_SE_EEEEEEEvEENS13_INSA_18SM100_TMA_2SM_LOADENS15_IS17_S19_NSU_INSB_IJSI_S1A_EEENSB_IJSE_SI_EEEEEEEvEEEENS_8epilogue10collective18CollectiveEpilogueINS1N_23Sm100TmaWarpSpecializedILi4ELi2ELi16ELb1ELb0EEEJNSB_IJSI_SH_SJ_EEENSB_IJNSU_ISI_SE_EENSU_INSB_IJNSC_ILi16EEESD_EEES1I_EEEEESL_NSB_IJNSB_IJlllEEESE_SW_EEESL_S1Z_NS1N_6fusion15FusionCallbacksIS1R_NS20_17LinearCombinationISL_fSL_fLNS_15FloatRoundStyleE2EEES1S_S1X_JEEENSA_5SM1004TMEM4LOAD26SM100_TMEM_LOAD_32dp32b16xENSA_20SM90_TMA_LOAD_IM2COLENS15_INS16_ILi1ELi4ELi3EEES19_NSU_INSB_IJS1A_S1U_EEENSB_IJS1U_SE_EEEEEEENSA_39AutoVectorizingCopyWithAssumedAlignmentILi128EEENSA_21SM90_TMA_STORE_IM2COLES2F_S2H_S2H_EEEvvEEEEvNT_6ParamsE)
        /*0038*/ 	.word	0x00000008


	//----- nvinfo : EIATTR_MIN_STACK_SIZE
	.align		4
.L_27:
        /*003c*/ 	.byte	0x04, 0x12
        /*003e*/ 	.short	(.L_29 - .L_28)
	.align		4
.L_28:
        /*0040*/ 	.word	index@(_ZN7cutlass13device_kernelINS_4conv6kernel13ConvUniversalINS1_16ConvProblemShapeILNS1_8OperatorE1ELi2EEENS1_10collective14CollectiveConvINS1_47MainloopSm100TmaUmmaWarpSpecializedImplicitGemmILS5_1ELi13ELi2ELi1ELi2EN4cute5tupleIJNSA_1CILi2EEENSC_ILi1EEESE_EEEEENSB_IJNSC_ILi128EEESH_NSB_IJNSC_ILi64EEEEEEEEENS_6half_tESL_NSA_8TiledMMAINSA_8MMA_AtomIJNSA_26SM100_MMA_F16BF16_2x1SM_SSISL_SL_fLi128ELi128ELNSA_4UMMA5MajorE0ELSQ_1ELNSP_7ScaleInE0ELSR_0EEEEEENSA_6LayoutINSB_IJSE_SE_SE_EEENSB_IJNSC_ILi0EEESW_SW_EEEEENSB_IJNSA_10UnderscoreESZ_SZ_EEEEENS7_6detail27Sm100ImplicitGemmTileTraitsINSA_25SM100_TMA_2SM_LOAD_IM2COLENSA_14ComposedLayoutINSA_7SwizzleILi3ELi4ELi3EEENSA_18smem_ptr_flag_bitsILi16EEENSU_INSB_IJNSC_ILi8EEESI_EEENSB_IJSI_SE_EEEEEEEvEENS13_INSA_18SM100_TMA_2SM_LOADENS15_IS17_S19_NSU_INSB_IJSI_S1A_EEENSB_IJSE_SI_EEEEEEEvEEEENS_8epilogue10collective18CollectiveEpilogueINS1N_23Sm100TmaWarpSpecializedILi4ELi2ELi16ELb1ELb0EEEJNSB_IJSI_SH_SJ_EEENSB_IJNSU_ISI_SE_EENSU_INSB_IJNSC_ILi16EEESD_EEES1I_EEEEESL_NSB_IJNSB_IJlllEEESE_SW_EEESL_S1Z_NS1N_6fusion15FusionCallbacksIS1R_NS20_17LinearCombinationISL_fSL_fLNS_15FloatRoundStyleE2EEES1S_S1X_JEEENSA_5SM1004TMEM4LOAD26SM100_TMEM_LOAD_32dp32b16xENSA_20SM90_TMA_LOAD_IM2COLENS15_INS16_ILi1ELi4ELi3EEES19_NSU_INSB_IJS1A_S1U_EEENSB_IJS1U_SE_EEEEEEENSA_39AutoVectorizingCopyWithAssumedAlignmentILi128EEENSA_21SM90_TMA_STORE_IM2COLES2F_S2H_S2H_EEEvvEEEEvNT_6ParamsE)
        /*0044*/ 	.word	0x00000008
.L_29:


//--------------------- .nv.compat                --------------------------
	.section	.nv.compat,"",@"SHT_CUDA_COMPAT_INFO"
	.align	4
        /*0000*/ 	.byte	0x02, 0x09, 0x01, 0x00, 0x02, 0x02, 0x02, 0x00, 0x02, 0x05, 0x05, 0x00, 0x03, 0x07, 0x01, 0x01
        /*0010*/ 	.byte	0x02, 0x03, 0x01, 0x00, 0x02, 0x06, 0x01, 0x00, 0x04, 0x0b, 0x08, 0x00, 0x09, 0x00, 0x00, 0x00
        /*0020*/ 	.byte	0x00, 0x00, 0x00, 0x00


//--------------------- .nv.info._ZN7cutlass13device_kernelINS_4conv6kernel13ConvUniversalINS1_16ConvProblemShapeILNS1_8OperatorE1ELi2EEENS1_10collective14CollectiveConvINS1_47MainloopSm100TmaUmmaWarpSpecializedImplicitGemmILS5_1ELi13ELi2ELi1ELi2EN4cute5tupleIJNSA_1CILi2EEENSC_ILi1EEESE_EEEEENSB_IJNSC_ILi128EEESH_NSB_IJNSC_ILi64EEEEEEEEENS_6half_tESL_NSA_8TiledMMAINSA_8MMA_AtomIJNSA_26SM100_MMA_F16BF16_2x1SM_SSISL_SL_fLi128ELi128ELNSA_4UMMA5MajorE0ELSQ_1ELNSP_7ScaleInE0ELSR_0EEEEEENSA_6LayoutINSB_IJSE_SE_SE_EEENSB_IJNSC_ILi0EEESW_SW_EEEEENSB_IJNSA_10UnderscoreESZ_SZ_EEEEENS7_6detail27Sm100ImplicitGemmTileTraitsINSA_25SM100_TMA_2SM_LOAD_IM2COLENSA_14ComposedLayoutINSA_7SwizzleILi3ELi4ELi3EEENSA_18smem_ptr_flag_bitsILi16EEENSU_INSB_IJNSC_ILi8EEESI_EEENSB_IJSI_SE_EEEEEEEvEENS13_INSA_18SM100_TMA_2SM_LOADENS15_IS17_S19_NSU_INSB_IJSI_S1A_EEENSB_IJSE_SI_EEEEEEEvEEEENS_8epilogue10collective18CollectiveEpilogueINS1N_23Sm100TmaWarpSpecializedILi4ELi2ELi16ELb1ELb0EEEJNSB_IJSI_SH_SJ_EEENSB_IJNSU_ISI_SE_EENSU_INSB_IJNSC_ILi16EEESD_EEES1I_EEEEESL_NSB_IJNSB_IJlllEEESE_SW_EEESL_S1Z_NS1N_6fusion15FusionCallbacksIS1R_NS20_17LinearCombinationISL_fSL_fLNS_15FloatRoundStyleE2EEES1S_S1X_JEEENSA_5SM1004TMEM4LOAD26SM100_TMEM_LOAD_32dp32b16xENSA_20SM90_TMA_LOAD_IM2COLENS15_INS16_ILi1ELi4ELi3EEES19_NSU_INSB_IJS1A_S1U_EEENSB_IJS1U_SE_EEEEEEENSA_39AutoVectorizingCopyWithAssumedAlignmentILi128EEENSA_21SM90_TMA_STORE_IM2COLES2F_S2H_S2H_EEEvvEEEEvNT_6ParamsE --------------------------
	.section	.nv.info._ZN7cutlass13device_kernelINS_4conv6kernel13ConvUniversalINS1_16ConvProblemShapeILNS1_8OperatorE1ELi2EEENS1_10collective14CollectiveConvINS1_47MainloopSm100TmaUmmaWarpSpecializedImplicitGemmILS5_1ELi13ELi2ELi1ELi2EN4cute5tupleIJNSA_1CILi2EEENSC_ILi1EEESE_EEEEENSB_IJNSC_ILi128EEESH_NSB_IJNSC_ILi64EEEEEEEEENS_6half_tESL_NSA_8TiledMMAINSA_8MMA_AtomIJNSA_26SM100_MMA_F16BF16_2x1SM_SSISL_SL_fLi128ELi128ELNSA_4UMMA5MajorE0ELSQ_1ELNSP_7ScaleInE0ELSR_0EEEEEENSA_6LayoutINSB_IJSE_SE_SE_EEENSB_IJNSC_ILi0EEESW_SW_EEEEENSB_IJNSA_10UnderscoreESZ_SZ_EEEEENS7_6detail27Sm100ImplicitGemmTileTraitsINSA_25SM100_TMA_2SM_LOAD_IM2COLENSA_14ComposedLayoutINSA_7SwizzleILi3ELi4ELi3EEENSA_18smem_ptr_flag_bitsILi16EEENSU_INSB_IJNSC_ILi8EEESI_EEENSB_IJSI_SE_EEEEEEEvEENS13_INSA_18SM100_TMA_2SM_LOADENS15_IS17_S19_NSU_INSB_IJSI_S1A_EEENSB_IJSE_SI_EEEEEEEvEEEENS_8epilogue10collective18CollectiveEpilogueINS1N_23Sm100TmaWarpSpecializedILi4ELi2ELi16ELb1ELb0EEEJNSB_IJSI_SH_SJ_EEENSB_IJNSU_ISI_SE_EENSU_INSB_IJNSC_ILi16EEESD_EEES1I_EEEEESL_NSB_IJNSB_IJlllEEESE_SW_EEESL_S1Z_NS1N_6fusion15FusionCallbacksIS1R_NS20_17LinearCombinationISL_fSL_fLNS_15FloatRoundStyleE2EEES1S_S1X_JEEENSA_5SM1004TMEM4LOAD26SM100_TMEM_LOAD_32dp32b16xENSA_20SM90_TMA_LOAD_IM2COLENS15_INS16_ILi1ELi4ELi3EEES19_NSU_INSB_IJS1A_S1U_EEENSB_IJS1U_SE_EEEEEEENSA_39AutoVectorizingCopyWithAssumedAlignmentILi128EEENSA_21SM90_TMA_STORE_IM2COLES2F_S2H_S2H_EEEvvEEEEvNT_6ParamsE,"",@"SHT_CUDA_INFO"
	.sectionflags	@""
	.align	4


	//----- nvinfo : EIATTR_CUDA_API_VERSION
	.align		4
        /*0000*/ 	.byte	0x04, 0x37
        /*0002*/ 	.short	(.L_31 - .L_30)
.L_30:
        /*0004*/ 	.word	0x00000082


	//----- nvinfo : EIATTR_KPARAM_INFO
	.align		4
.L_31:
        /*0008*/ 	.byte	0x04, 0x17
        /*000a*/ 	.short	(.L_33 - .L_32)
.L_32:
        /*000c*/ 	.word	0x00000000
        /*0010*/ 	.short	0x0000
        /*0012*/ 	.short	0x0000
        /*0014*/ 	.byte	0x00, 0xf0, 0x01, 0x20


	//----- nvinfo : EIATTR_AT_ENTRY_FRAGMENTS
	.align		4
.L_33:
        /*0018*/ 	.byte	0x04, 0x4f
        /*001a*/ 	.short	(.L_35 - .L_34)


	//   ....[0]....
.L_34:
        /*001c*/ 	.word	0x00000007


	//----- nvinfo : EIATTR_RESERVED_SMEM_USED
	.align		4
.L_35:
        /*0020*/ 	.byte	0x01, 0x41
	.zero		2


	//----- nvinfo : EIATTR_SPARSE_MMA_MASK
	.align		4
        /*0024*/ 	.byte	0x03, 0x50
        /*0026*/ 	.short	0x0000


	//----- nvinfo : EIATTR_TCGEN05_2CTA_USED
	.align		4
        /*0028*/ 	.byte	0x01, 0x52
	.zero		2


	//----- nvinfo : EIATTR_MAXREG_COUNT
	.align		4
        /*002c*/ 	.byte	0x03, 0x1b
        /*002e*/ 	.short	0x00ff


	//----- nvinfo : EIATTR_NUM_BARRIERS
	.align		4
        /*0030*/ 	.byte	0x02, 0x4c
        /*0032*/ 	.byte	0x07
	.zero		1


	//----- nvinfo : EIATTR_EXTERNS
	.align		4
        /*0034*/ 	.byte	0x04, 0x0f
        /*0036*/ 	.short	(.L_37 - .L_36)


	//   ....[0]....
	.align		4
.L_36:
        /*0038*/ 	.word	index@(__assertfail)


	//----- nvinfo : EIATTR_MERCURY_ISA_VERSION
	.align		4
.L_37:
        /*003c*/ 	.byte	0x03, 0x5f
        /*003e*/ 	.short	0x0101


	//----- nvinfo : EIATTR_INT_WARP_WIDE_INSTR_OFFSETS
	.align		4
        /*0040*/ 	.byte	0x04, 0x31
        /*0042*/ 	.short	(.L_39 - .L_38)


	//   ....[0]....
.L_38:
        /*0044*/ 	.word	0x00000da0


	//   ....[1]....
        /*0048*/ 	.word	0x00000e50


	//   ....[2]....
        /*004c*/ 	.word	0x00004850


	//   ....[3]....
        /*0050*/ 	.word	0x00004870


	//   ....[4]....
        /*0054*/ 	.word	0x000048a0


	//   ....[5]....
        /*0058*/ 	.word	0x00005560


	//   ....[6]....
        /*005c*/ 	.word	0x00005620


	//   ....[7]....
        /*0060*/ 	.word	0x000056b0


	//   ....[8]....
        /*0064*/ 	.word	0x00005720


	//   ....[9]....
        /*0068*/ 	.word	0x000057f0


	//   ....[10]....
        /*006c*/ 	.word	0x000058b0


	//   ....[11]....
        /*0070*/ 	.word	0x00005920


	//   ....[12]....
        /*0074*/ 	.word	0x00005a10


	//   ....[13]....
        /*0078*/ 	.word	0x00005ad0


	//   ....[14]....
        /*007c*/ 	.word	0x00005bc0


	//   ....[15]....
        /*0080*/ 	.word	0x00005ce0


	//   ....[16]....
        /*0084*/ 	.word	0x00005d20


	//----- nvinfo : EIATTR_COOP_GROUP_MASK_REGIDS
	.align		4
.L_39:
        /*0088*/ 	.byte	0x04, 0x29
        /*008a*/ 	.short	(.L_41 - .L_40)


	//   ....[0]....
.L_40:
        /*008c*/ 	.word	0xffffffff


	//   ....[1]....
        /*0090*/ 	.word	0xffffffff


	//   ....[2]....
        /*0094*/ 	.word	0xffffffff


	//   ....[3]....
        /*0098*/ 	.word	0xffffffff


	//   ....[4]....
        /*009c*/ 	.word	0xffffffff


	//   ....[5]....
        /*00a0*/ 	.word	0xffffffff


	//   ....[6]....
        /*00a4*/ 	.word	0xffffffff


	//   ....[7]....
        /*00a8*/ 	.word	0xffffffff


	//   ....[8]....
        /*00ac*/ 	.word	0xffffffff


	//   ....[9]....
        /*00b0*/ 	.word	0xffffffff


	//   ....[10]....
        /*00b4*/ 	.word	0xffffffff


	//   ....[11]....
        /*00b8*/ 	.word	0xffffffff


	//   ....[12]....
        /*00bc*/ 	.word	0xffffffff


	//----- nvinfo : EIATTR_COOP_GROUP_INSTR_OFFSETS
	.align		4
.L_41:
        /*00c0*/ 	.byte	0x04, 0x28
        /*00c2*/ 	.short	(.L_43 - .L_42)


	//   ....[0]....
.L_42:
        /*00c4*/ 	.word	0x000000d0


	//   ....[1]....
        /*00c8*/ 	.word	0x00000540


	//   ....[2]....
        /*00cc*/ 	.word	0x00000830


	//   ....[3]....
        /*00d0*/ 	.word	0x000009d0


	//   ....[4]....
        /*00d4*/ 	.word	0x00000ad0


	//   ....[5]....
        /*00d8*/ 	.word	0x00000c20


	//   ....[6]....
        /*00dc*/ 	.word	0x00000ec0


	//   ....[7]....
        /*00e0*/ 	.word	0x00002540


	//   ....[8]....
        /*00e4*/ 	.word	0x00003730


	//   ....[9]....
        /*00e8*/ 	.word	0x00003c00


	//   ....[10]....
        /*00ec*/ 	.word	0x00003c30


	//   ....[11]....
        /*00f0*/ 	.word	0x00004760


	//   ....[12]....
        /*00f4*/ 	.word	0x00004970


	//----- nvinfo : EIATTR_VRC_CTA_INIT_COUNT
	.align		4
.L_43:
        /*00f8*/ 	.byte	0x02, 0x4a
        /*00fa*/ 	.byte	0x80
	.zero		1


	//----- nvinfo : EIATTR_SYSCALL_OFFSETS
	.align		4
        /*00fc*/ 	.byte	0x04, 0x46
        /*00fe*/ 	.short	(.L_45 - .L_44)


	//   ....[0]....
.L_44:
        /*0100*/ 	.word	0x00006900


	//   ....[1]....
        /*0104*/ 	.word	0x000069f0


	//   ....[2]....
        /*0108*/ 	.word	0x000072e0


	//   ....[3]....
        /*010c*/ 	.word	0x00007c40


	//   ....[4]....
        /*0110*/ 	.word	0x00008510


	//   ....[5]....
        /*0114*/ 	.word	0x00008dd0


	//----- nvinfo : EIATTR_MBARRIER_INSTR_OFFSETS
	.align		4
.L_45:
        /*0118*/ 	.byte	0x04, 0x39
        /*011a*/ 	.short	(.L_47 - .L_46)


	//   ....[0]....
.L_46:
        /*011c*/ 	.word	0x00000670
        /*0120*/ 	.word	0x000000ff
        /*0124*/ 	.word	0x00000000
        /*0128*/ 	.short	0x0100
        /*012a*/ 	.byte	0x04
	.zero		1


	//   ....[1]....
        /*012c*/ 	.word	0x00000680
        /*0130*/ 	.word	0x000000ff
        /*0134*/ 	.word	0x00000068
        /*0138*/ 	.short	0x0100
        /*013a*/ 	.byte	0x04
	.zero		1


	//   ....[2]....
        /*013c*/ 	.word	0x00000690
        /*0140*/ 	.word	0x000000ff
        /*0144*/ 	.word	0x00000008
        /*0148*/ 	.short	0x0100
        /*014a*/ 	.byte	0x04
	.zero		1


	//   ....[3]....
        /*014c*/ 	.word	0x000006a0
        /*0150*/ 	.word	0x000000ff
        /*0154*/ 	.word	0x00000070
        /*0158*/ 	.short	0x0100
        /*015a*/ 	.byte	0x04
	.zero		1


	//   ....[4]....
        /*015c*/ 	.word	0x000006b0
        /*0160*/ 	.word	0x000000ff
        /*0164*/ 	.word	0x00000010
        /*0168*/ 	.short	0x0100
        /*016a*/ 	.byte	0x04
	.zero		1


	//   ....[5]....
        /*016c*/ 	.word	0x000006c0
        /*0170*/ 	.word	0x000000ff
        /*0174*/ 	.word	0x00000078
        /*0178*/ 	.short	0x0100
        /*017a*/ 	.byte	0x04
	.zero		1


	//   ....[6]....
        /*017c*/ 	.word	0x000006d0
        /*0180*/ 	.word	0x000000ff
        /*0184*/ 	.word	0x00000018
        /*0188*/ 	.short	0x0100
        /*018a*/ 	.byte	0x04
	.zero		1


	//   ....[7]....
        /*018c*/ 	.word	0x000006e0
        /*0190*/ 	.word	0x000000ff
        /*0194*/ 	.word	0x00000080
        /*0198*/ 	.short	0x0100
        /*019a*/ 	.byte	0x04
	.zero		1


	//   ....[8]....
        /*019c*/ 	.word	0x000006f0
        /*01a0*/ 	.word	0x000000ff
        /*01a4*/ 	.word	0x00000020
        /*01a8*/ 	.short	0x0100
        /*01aa*/ 	.byte	0x04
	.zero		1


	//   ....[9]....
        /*01ac*/ 	.word	0x00000700
        /*01b0*/ 	.word	0x000000ff
        /*01b4*/ 	.word	0x00000088
        /*01b8*/ 	.short	0x0100
        /*01ba*/ 	.byte	0x04
	.zero		1


	//   ....[10]....
        /*01bc*/ 	.word	0x00000710
        /*01c0*/ 	.word	0x000000ff
        /*01c4*/ 	.word	0x00000028
        /*01c8*/ 	.short	0x0100
        /*01ca*/ 	.byte	0x04
	.zero		1


	//   ....[11]....
        /*01cc*/ 	.word	0x00000720
        /*01d0*/ 	.word	0x000000ff
        /*01d4*/ 	.word	0x00000090
        /*01d8*/ 	.short	0x0100
        /*01da*/ 	.byte	0x04
	.zero		1


	//   ....[12]....
        /*01dc*/ 	.word	0x00000730
        /*01e0*/ 	.word	0x000000ff
        /*01e4*/ 	.word	0x00000030
        /*01e8*/ 	.short	0x0100
        /*01ea*/ 	.byte	0x04
	.zero		1


	//   ....[13]....
        /*01ec*/ 	.word	0x00000740
        /*01f0*/ 	.word	0x000000ff
        /*01f4*/ 	.word	0x00000098
        /*01f8*/ 	.short	0x0100
        /*01fa*/ 	.byte	0x04
	.zero		1


	//   ....[14]....
        /*01fc*/ 	.word	0x00000750
        /*0200*/ 	.word	0x000000ff
        /*0204*/ 	.word	0x00000038
        /*0208*/ 	.short	0x0100
        /*020a*/ 	.byte	0x04
	.zero		1


	//   ....[15]....
        /*020c*/ 	.word	0x00000760
        /*0210*/ 	.word	0x000000ff
        /*0214*/ 	.word	0x000000a0
        /*0218*/ 	.short	0x0100
        /*021a*/ 	.byte	0x04
	.zero		1


	//   ....[16]....
        /*021c*/ 	.word	0x00000770
        /*0220*/ 	.word	0x000000ff
        /*0224*/ 	.word	0x00000040
        /*0228*/ 	.short	0x0100
        /*022a*/ 	.byte	0x04
	.zero		1


	//   ....[17]....
        /*022c*/ 	.word	0x00000780
        /*0230*/ 	.word	0x000000ff
        /*0234*/ 	.word	0x000000a8
        /*0238*/ 	.short	0x0100
        /*023a*/ 	.byte	0x04
	.zero		1


	//   ....[18]....
        /*023c*/ 	.word	0x00000790
        /*0240*/ 	.word	0x000000ff
        /*0244*/ 	.word	0x00000048
        /*0248*/ 	.short	0x0100
        /*024a*/ 	.byte	0x04
	.zero		1


	//   ....[19]....
        /*024c*/ 	.word	0x000007a0
        /*0250*/ 	.word	0x000000ff
        /*0254*/ 	.word	0x000000b0
        /*0258*/ 	.short	0x0100
        /*025a*/ 	.byte	0x04
	.zero		1


	//   ....[20]....
        /*025c*/ 	.word	0x000007b0
        /*0260*/ 	.word	0x000000ff
        /*0264*/ 	.word	0x00000050
        /*0268*/ 	.short	0x0100
        /*026a*/ 	.byte	0x04
	.zero		1


	//   ....[21]....
        /*026c*/ 	.word	0x000007c0
        /*0270*/ 	.word	0x000000ff
        /*0274*/ 	.word	0x000000b8
        /*0278*/ 	.short	0x0100
        /*027a*/ 	.byte	0x04
	.zero		1


	//   ....[22]....
        /*027c*/ 	.word	0x000007d0
        /*0280*/ 	.word	0x000000ff
        /*0284*/ 	.word	0x00000058
        /*0288*/ 	.short	0x0100
        /*028a*/ 	.byte	0x04
	.zero		1


	//   ....[23]....
        /*028c*/ 	.word	0x000007e0
        /*0290*/ 	.word	0x000000ff
        /*0294*/ 	.word	0x000000c0
        /*0298*/ 	.short	0x0100
        /*029a*/ 	.byte	0x04
	.zero		1


	//   ....[24]....
        /*029c*/ 	.word	0x000007f0
        /*02a0*/ 	.word	0x000000ff
        /*02a4*/ 	.word	0x00000060
        /*02a8*/ 	.short	0x0100
        /*02aa*/ 	.byte	0x04
	.zero		1


	//   ....[25]....
        /*02ac*/ 	.word	0x00000800
        /*02b0*/ 	.word	0x000000ff
        /*02b4*/ 	.word	0x000000c8
        /*02b8*/ 	.short	0x0100
        /*02ba*/ 	.byte	0x04
	.zero		1


	//   ....[26]....
        /*02bc*/ 	.word	0x00000940
        /*02c0*/ 	.word	0x000000ff
        /*02c4*/ 	.word	0x000000d0
        /*02c8*/ 	.short	0x0100
        /*02ca*/ 	.byte	0x04
	.zero		1


	//   ....[27]....
        /*02cc*/ 	.word	0x00000950
        /*02d0*/ 	.word	0x000000ff
        /*02d4*/ 	.word	0x000000f0
        /*02d8*/ 	.short	0x0100
        /*02da*/ 	.byte	0x04
	.zero		1


	//   ....[28]....
        /*02dc*/ 	.word	0x00000960
        /*02e0*/ 	.word	0x000000ff
        /*02e4*/ 	.word	0x000000d8
        /*02e8*/ 	.short	0x0100
        /*02ea*/ 	.byte	0x04
	.zero		1


	//   ....[29]....
        /*02ec*/ 	.word	0x00000970
        /*02f0*/ 	.word	0x000000ff
        /*02f4*/ 	.word	0x000000f8
        /*02f8*/ 	.short	0x0100
        /*02fa*/ 	.byte	0x04
	.zero		1


	//   ....[30]....
        /*02fc*/ 	.word	0x00000980
        /*0300*/ 	.word	0x000000ff
        /*0304*/ 	.word	0x000000e0
        /*0308*/ 	.short	0x0100
        /*030a*/ 	.byte	0x04
	.zero		1


	//   ....[31]....
        /*030c*/ 	.word	0x00000990
        /*0310*/ 	.word	0x000000ff
        /*0314*/ 	.word	0x00000100
        /*0318*/ 	.short	0x0100
        /*031a*/ 	.byte	0x04
	.zero		1


	//   ....[32]....
        /*031c*/ 	.word	0x000009a0
        /*0320*/ 	.word	0x000000ff
        /*0324*/ 	.word	0x000000e8
        /*0328*/ 	.short	0x0100
        /*032a*/ 	.byte	0x04
	.zero		1


	//   ....[33]....
        /*032c*/ 	.word	0x000009b0
        /*0330*/ 	.word	0x000000ff
        /*0334*/ 	.word	0x00000108
        /*0338*/ 	.short	0x0100
        /*033a*/ 	.byte	0x04
	.zero		1


	//   ....[34]....
        /*033c*/ 	.word	0x00000aa0
        /*0340*/ 	.word	0x000000ff
        /*0344*/ 	.word	0x00000110
        /*0348*/ 	.short	0x0100
        /*034a*/ 	.byte	0x04
	.zero		1


	//   ....[35]....
        /*034c*/ 	.word	0x00000ab0
        /*0350*/ 	.word	0x000000ff
        /*0354*/ 	.word	0x00000118
        /*0358*/ 	.short	0x0100
        /*035a*/ 	.byte	0x04
	.zero		1


	//   ....[36]....
        /*035c*/ 	.word	0x00000bf0
        /*0360*/ 	.word	0x000000ff
        /*0364*/ 	.word	0x00000120
        /*0368*/ 	.short	0x0100
        /*036a*/ 	.byte	0x06
	.zero		1


	//   ....[37]....
        /*036c*/ 	.word	0x00000c00
        /*0370*/ 	.word	0x000000ff
        /*0374*/ 	.word	0x00000128
        /*0378*/ 	.short	0x0100
        /*037a*/ 	.byte	0x06
	.zero		1


	//   ....[38]....
        /*037c*/ 	.word	0x00000d40
        /*0380*/ 	.word	0x000000ff
        /*0384*/ 	.word	0x00000130
        /*0388*/ 	.short	0x0100
        /*038a*/ 	.byte	0x04
	.zero		1


	//   ....[39]....
        /*038c*/ 	.word	0x00000d50
        /*0390*/ 	.word	0x000000ff
        /*0394*/ 	.word	0x00000140
        /*0398*/ 	.short	0x0100
        /*039a*/ 	.byte	0x04
	.zero		1


	//   ....[40]....
        /*039c*/ 	.word	0x00000d60
        /*03a0*/ 	.word	0x000000ff
        /*03a4*/ 	.word	0x00000138
        /*03a8*/ 	.short	0x0100
        /*03aa*/ 	.byte	0x04
	.zero		1


	//   ....[41]....
        /*03ac*/ 	.word	0x00000d70
        /*03b0*/ 	.word	0x000000ff
        /*03b4*/ 	.word	0x00000148
        /*03b8*/ 	.short	0x0100
        /*03ba*/ 	.byte	0x04
	.zero		1


	//   ....[42]....
        /*03bc*/ 	.word	0x00000e70
        /*03c0*/ 	.word	0x000000ff
        /*03c4*/ 	.word	0x00000150
        /*03c8*/ 	.short	0x0100
        /*03ca*/ 	.byte	0x06
	.zero		1


	//   ....[43]....
        /*03cc*/ 	.word	0x000019a0
        /*03d0*/ 	.word	0x000000ff
        /*03d4*/ 	.word	0x00000068
        /*03d8*/ 	.short	0x010a
        /*03da*/ 	.byte	0x04
	.zero		1


	//   ....[44]....
        /*03dc*/ 	.word	0x00001c10
        /*03e0*/ 	.word	0x000000ff
        /*03e4*/ 	.word	0x00000068
        /*03e8*/ 	.short	0x010a
        /*03ea*/ 	.byte	0x11
	.zero		1


	//   ....[45]....
        /*03ec*/ 	.word	0x00001dc0
        /*03f0*/ 	.word	0x000000ff
        /*03f4*/ 	.word	0x00000068
        /*03f8*/ 	.short	0x010a
        /*03fa*/ 	.byte	0x07
	.zero		1


	//   ....[46]....
        /*03fc*/ 	.word	0x00001f80
        /*0400*/ 	.word	0x000000ff
        /*0404*/ 	.word	0x00000118
        /*0408*/ 	.short	0x0101
        /*040a*/ 	.byte	0x1f
	.zero		1


	//   ....[47]....
        /*040c*/ 	.word	0x00001fb0
        /*0410*/ 	.word	0x000000ff
        /*0414*/ 	.word	0x00000068
        /*0418*/ 	.short	0x010a
        /*041a*/ 	.byte	0x04
	.zero		1


	//   ....[48]....
        /*041c*/ 	.word	0x000021d0
        /*0420*/ 	.word	0x000000ff
        /*0424*/ 	.word	0x00000068
        /*0428*/ 	.short	0x010a
        /*042a*/ 	.byte	0x11
	.zero		1


	//   ....[49]....
        /*042c*/ 	.word	0x00002380
        /*0430*/ 	.word	0x000000ff
        /*0434*/ 	.word	0x00000068
        /*0438*/ 	.short	0x010a
        /*043a*/ 	.byte	0x07
	.zero		1


	//   ....[50]....
        /*043c*/ 	.word	0x00002550
        /*0440*/ 	.word	0x000000ff
        /*0444*/ 	.word	0x00000120
        /*0448*/ 	.short	0x010a
        /*044a*/ 	.byte	0x1f
	.zero		1


	//   ....[51]....
        /*044c*/ 	.word	0x00002610
        /*0450*/ 	.word	0x000000ff
        /*0454*/ 	.word	0x00000000
        /*0458*/ 	.short	0x0101
        /*045a*/ 	.byte	0x04
	.zero		1


	//   ....[52]....
        /*045c*/ 	.word	0x00002c10
        /*0460*/ 	.word	0x000000ff
        /*0464*/ 	.word	0x00000000
        /*0468*/ 	.short	0x010a
        /*046a*/ 	.byte	0x04
	.zero		1


	//   ....[53]....
        /*046c*/ 	.word	0x00002cb0
        /*0470*/ 	.word	0x000000ff
        /*0474*/ 	.word	0x00000000
        /*0478*/ 	.short	0x010a
        /*047a*/ 	.byte	0x05
	.zero		1


	//   ....[54]....
        /*047c*/ 	.word	0x00002d50
        /*0480*/ 	.word	0x000000ff
        /*0484*/ 	.word	0x00000000
        /*0488*/ 	.short	0x010a
        /*048a*/ 	.byte	0x05
	.zero		1


	//   ....[55]....
        /*048c*/ 	.word	0x00002df0
        /*0490*/ 	.word	0x000000ff
        /*0494*/ 	.word	0x00000000
        /*0498*/ 	.short	0x010a
        /*049a*/ 	.byte	0x05
	.zero		1


	//   ....[56]....
        /*049c*/ 	.word	0x00002e90
        /*04a0*/ 	.word	0x000000ff
        /*04a4*/ 	.word	0x00000000
        /*04a8*/ 	.short	0x010a
        /*04aa*/ 	.byte	0x05
	.zero		1


	//   ....[57]....
        /*04ac*/ 	.word	0x00002f30
        /*04b0*/ 	.word	0x000000ff
        /*04b4*/ 	.word	0x00000000
        /*04b8*/ 	.short	0x010a
        /*04ba*/ 	.byte	0x05
	.zero		1


	//   ....[58]....
        /*04bc*/ 	.word	0x00002fd0
        /*04c0*/ 	.word	0x000000ff
        /*04c4*/ 	.word	0x00000000
        /*04c8*/ 	.short	0x010a
        /*04ca*/ 	.byte	0x05
	.zero		1


	//   ....[59]....
        /*04cc*/ 	.word	0x00003070
        /*04d0*/ 	.word	0x000000ff
        /*04d4*/ 	.word	0x00000000
        /*04d8*/ 	.short	0x010a
        /*04da*/ 	.byte	0x05
	.zero		1


	//   ....[60]....
        /*04dc*/ 	.word	0x00003110
        /*04e0*/ 	.word	0x000000ff
        /*04e4*/ 	.word	0x00000000
        /*04e8*/ 	.short	0x010a
        /*04ea*/ 	.byte	0x05
	.zero		1


	//   ....[61]....
        /*04ec*/ 	.word	0x000031b0
        /*04f0*/ 	.word	0x000000ff
        /*04f4*/ 	.word	0x00000000
        /*04f8*/ 	.short	0x010a
        /*04fa*/ 	.byte	0x05
	.zero		1


	//   ....[62]....
        /*04fc*/ 	.word	0x00003250
        /*0500*/ 	.word	0x000000ff
        /*0504*/ 	.word	0x00000000
        /*0508*/ 	.short	0x010a
        /*050a*/ 	.byte	0x05
	.zero		1


	//   ....[63]....
        /*050c*/ 	.word	0x000032f0
        /*0510*/ 	.word	0x000000ff
        /*0514*/ 	.word	0x00000000
        /*0518*/ 	.short	0x010a
        /*051a*/ 	.byte	0x05
	.zero		1


	//   ....[64]....
        /*051c*/ 	.word	0x000033a0
        /*0520*/ 	.word	0x00000000
        /*0524*/ 	.word	0x00000000
        /*0528*/ 	.short	0x010a
        /*052a*/ 	.byte	0xff
	.zero		1


	//   ....[65]....
        /*052c*/ 	.word	0x000034f0
        /*0530*/ 	.word	0x000000ff
        /*0534*/ 	.word	0x00000128
        /*0538*/ 	.short	0x010a
        /*053a*/ 	.byte	0x04
	.zero		1


	//   ....[66]....
        /*053c*/ 	.word	0x00003590
        /*0540*/ 	.word	0x000000ff
        /*0544*/ 	.word	0x00000120
        /*0548*/ 	.short	0x010a
        /*054a*/ 	.byte	0x04
	.zero		1


	//   ....[67]....
        /*054c*/ 	.word	0x00003630
        /*0550*/ 	.word	0x000000ff
        /*0554*/ 	.word	0x00000000
        /*0558*/ 	.short	0x0101
        /*055a*/ 	.byte	0x05
	.zero		1


	//   ....[68]....
        /*055c*/ 	.word	0x00003670
        /*0560*/ 	.word	0x000000ff
        /*0564*/ 	.word	0x00000128
        /*0568*/ 	.short	0x0106
        /*056a*/ 	.byte	0x04
	.zero		1


	//   ....[69]....
        /*056c*/ 	.word	0x000036b0
        /*0570*/ 	.word	0x00000000
        /*0574*/ 	.word	0x00000128
        /*0578*/ 	.short	0x010a
        /*057a*/ 	.byte	0xff
	.zero		1


	//   ....[70]....
        /*057c*/ 	.word	0x00003900
        /*0580*/ 	.word	0x000000ff
        /*0584*/ 	.word	0x00000008
        /*0588*/ 	.short	0x010a
        /*058a*/ 	.byte	0x05
	.zero		1


	//   ....[71]....
        /*058c*/ 	.word	0x00003920
        /*0590*/ 	.word	0x000000ff
        /*0594*/ 	.word	0x00000008
        /*0598*/ 	.short	0x010a
        /*059a*/ 	.byte	0x05
	.zero		1


	//   ....[72]....
        /*059c*/ 	.word	0x00003ab0
        /*05a0*/ 	.word	0x000000ff
        /*05a4*/ 	.word	0x00000008
        /*05a8*/ 	.short	0x010a
        /*05aa*/ 	.byte	0x05
	.zero		1


	//   ....[73]....
        /*05ac*/ 	.word	0x00003ad0
        /*05b0*/ 	.word	0x000000ff
        /*05b4*/ 	.word	0x00000008
        /*05b8*/ 	.short	0x010a
        /*05ba*/ 	.byte	0x05
	.zero		1


	//   ....[74]....
        /*05bc*/ 	.word	0x00003b90
        /*05c0*/ 	.word	0x000000ff
        /*05c4*/ 	.word	0x00000000
        /*05c8*/ 	.short	0x0101
        /*05ca*/ 	.byte	0x04
	.zero		1


	//   ....[75]....
        /*05cc*/ 	.word	0x00003f10
        /*05d0*/ 	.word	0x000000ff
        /*05d4*/ 	.word	0x00000120
        /*05d8*/ 	.short	0x010a
        /*05da*/ 	.byte	0x14
	.zero		1


	//   ....[76]....
        /*05dc*/ 	.word	0x00003fb0
        /*05e0*/ 	.word	0x000000ff
        /*05e4*/ 	.word	0x00000000
        /*05e8*/ 	.short	0x0101
        /*05ea*/ 	.byte	0x22
	.zero		1


	//   ....[77]....
        /*05ec*/ 	.word	0x00003ff0
        /*05f0*/ 	.word	0x000000ff
        /*05f4*/ 	.word	0x00000140
        /*05f8*/ 	.short	0x010a
        /*05fa*/ 	.byte	0x19
	.zero		1


	//   ....[78]....
        /*05fc*/ 	.word	0x00004090
        /*0600*/ 	.word	0x000000ff
        /*0604*/ 	.word	0x00000000
        /*0608*/ 	.short	0x010a
        /*060a*/ 	.byte	0x04
	.zero		1


	//   ....[79]....
        /*060c*/ 	.word	0x000040e0
        /*0610*/ 	.word	0x000000ff
        /*0614*/ 	.word	0x00000000
        /*0618*/ 	.short	0x010a
        /*061a*/ 	.byte	0x12
	.zero		1


	//   ....[80]....
        /*061c*/ 	.word	0x00004230
        /*0620*/ 	.word	0x000000ff
        /*0624*/ 	.word	0x00000000
        /*0628*/ 	.short	0x010a
        /*062a*/ 	.byte	0x05
	.zero		1


	//   ....[81]....
        /*062c*/ 	.word	0x00004560
        /*0630*/ 	.word	0x000000ff
        /*0634*/ 	.word	0x00000000
        /*0638*/ 	.short	0x010a
        /*063a*/ 	.byte	0x04
	.zero		1


	//   ....[82]....
        /*063c*/ 	.word	0x00004600
        /*0640*/ 	.word	0x00000000
        /*0644*/ 	.word	0x00000000
        /*0648*/ 	.short	0x010a
        /*064a*/ 	.byte	0xff
	.zero		1


	//   ....[83]....
        /*064c*/ 	.word	0x00004640
        /*0650*/ 	.word	0x00000000
        /*0654*/ 	.word	0x00000000
        /*0658*/ 	.short	0x010a
        /*065a*/ 	.byte	0xff
	.zero		1


	//   ....[84]....
        /*065c*/ 	.word	0x000046b0
        /*0660*/ 	.word	0x000000ff
        /*0664*/ 	.word	0x00000000
        /*0668*/ 	.short	0x0101
        /*066a*/ 	.byte	0x04
	.zero		1


	//   ....[85]....
        /*066c*/ 	.word	0x000046f0
        /*0670*/ 	.word	0x000000ff
        /*0674*/ 	.word	0x00000150
        /*0678*/ 	.short	0x010a
        /*067a*/ 	.byte	0x14
	.zero		1


	//   ....[86]....
        /*067c*/ 	.word	0x00004750
        /*0680*/ 	.word	0x000000ff
        /*0684*/ 	.word	0x00000000
        /*0688*/ 	.short	0x0101
        /*068a*/ 	.byte	0x04
	.zero		1


	//   ....[87]....
        /*068c*/ 	.word	0x00004ca0
        /*0690*/ 	.word	0x000000ff
        /*0694*/ 	.word	0x00000120
        /*0698*/ 	.short	0x010a
        /*069a*/ 	.byte	0x1f
	.zero		1


	//   ....[88]....
        /*069c*/ 	.word	0x00004d40
        /*06a0*/ 	.word	0x000000ff
        /*06a4*/ 	.word	0x00000000
        /*06a8*/ 	.short	0x0101
        /*06aa*/ 	.byte	0x3c
	.zero		1


	//   ....[89]....
        /*06ac*/ 	.word	0x00005290
        /*06b0*/ 	.word	0x000000ff
        /*06b4*/ 	.word	0x00000118
        /*06b8*/ 	.short	0x010a
        /*06ba*/ 	.byte	0x1f
	.zero		1


	//   ....[90]....
        /*06bc*/ 	.word	0x00005430
        /*06c0*/ 	.word	0x000000ff
        /*06c4*/ 	.word	0x000000f0
        /*06c8*/ 	.short	0x010a
        /*06ca*/ 	.byte	0x1f
	.zero		1


	//   ....[91]....
        /*06cc*/ 	.word	0x000056d0
        /*06d0*/ 	.word	0x000000ff
        /*06d4*/ 	.word	0x000000d0
        /*06d8*/ 	.short	0x010b
        /*06da*/ 	.byte	0x1f
	.zero		1


	//   ....[92]....
        /*06dc*/ 	.word	0x000056e0
        /*06e0*/ 	.word	0x000000ff
        /*06e4*/ 	.word	0x00000000
        /*06e8*/ 	.short	0x0101
        /*06ea*/ 	.byte	0x40
	.zero		1


	//   ....[93]....
        /*06ec*/ 	.word	0x000056f0
        /*06f0*/ 	.word	0x000000ff
        /*06f4*/ 	.word	0x000000f8
        /*06f8*/ 	.short	0x010a
        /*06fa*/ 	.byte	0x1f
	.zero		1


	//   ....[94]....
        /*06fc*/ 	.word	0x000058d0
        /*0700*/ 	.word	0x000000ff
        /*0704*/ 	.word	0x000000d8
        /*0708*/ 	.short	0x010b
        /*070a*/ 	.byte	0x1f
	.zero		1


	//   ....[95]....
        /*070c*/ 	.word	0x000058e0
        /*0710*/ 	.word	0x000000ff
        /*0714*/ 	.word	0x00000000
        /*0718*/ 	.short	0x0101
        /*071a*/ 	.byte	0x3f
	.zero		1


	//   ....[96]....
        /*071c*/ 	.word	0x000058f0
        /*0720*/ 	.word	0x000000ff
        /*0724*/ 	.word	0x00000100
        /*0728*/ 	.short	0x010a
        /*072a*/ 	.byte	0x1f
	.zero		1


	//   ....[97]....
        /*072c*/ 	.word	0x00005af0
        /*0730*/ 	.word	0x000000ff
        /*0734*/ 	.word	0x000000e0
        /*0738*/ 	.short	0x010b
        /*073a*/ 	.byte	0x1f
	.zero		1


	//   ....[98]....
        /*073c*/ 	.word	0x00005b00
        /*0740*/ 	.word	0x000000ff
        /*0744*/ 	.word	0x00000000
        /*0748*/ 	.short	0x0101
        /*074a*/ 	.byte	0x3e
	.zero		1


	//   ....[99]....
        /*074c*/ 	.word	0x00005b10
        /*0750*/ 	.word	0x000000ff
        /*0754*/ 	.word	0x00000108
        /*0758*/ 	.short	0x010a
        /*075a*/ 	.byte	0x1f
	.zero		1


	//   ....[100]....
        /*075c*/ 	.word	0x00005d40
        /*0760*/ 	.word	0x000000ff
        /*0764*/ 	.word	0x000000e8
        /*0768*/ 	.short	0x010b
        /*076a*/ 	.byte	0x1f
	.zero		1


	//   ....[101]....
        /*076c*/ 	.word	0x00005d50
        /*0770*/ 	.word	0x000000ff
        /*0774*/ 	.word	0x00000000
        /*0778*/ 	.short	0x0101
        /*077a*/ 	.byte	0x3d
	.zero		1


	//   ....[102]....
        /*077c*/ 	.word	0x00005d90
        /*0780*/ 	.word	0x000000ff
        /*0784*/ 	.word	0x000000f0
        /*0788*/ 	.short	0x010a
        /*078a*/ 	.byte	0x1f
	.zero		1


	//   ....[103]....
        /*078c*/ 	.word	0x00005db0
        /*0790*/ 	.word	0x000000ff
        /*0794*/ 	.word	0x000000f8
        /*0798*/ 	.short	0x010a
        /*079a*/ 	.byte	0x1f
	.zero		1


	//   ....[104]....
        /*079c*/ 	.word	0x00005dd0
        /*07a0*/ 	.word	0x000000ff
        /*07a4*/ 	.word	0x00000100
        /*07a8*/ 	.short	0x010a
        /*07aa*/ 	.byte	0x1f
	.zero		1


	//   ....[105]....
        /*07ac*/ 	.word	0x00005e10
        /*07b0*/ 	.word	0x00000000
        /*07b4*/ 	.word	0x00000108
        /*07b8*/ 	.short	0x010a
        /*07ba*/ 	.byte	0xff
	.zero		1


	//   ....[106]....
        /*07bc*/ 	.word	0x000061a0
        /*07c0*/ 	.word	0x000000ff
        /*07c4*/ 	.word	0x00000120
        /*07c8*/ 	.short	0x010a
        /*07ca*/ 	.byte	0x2c
	.zero		1


	//   ....[107]....
        /*07cc*/ 	.word	0x00006270
        /*07d0*/ 	.word	0x000000ff
        /*07d4*/ 	.word	0x00000000
        /*07d8*/ 	.short	0x0101
        /*07da*/ 	.byte	0x04
	.zero		1


	//   ....[108]....
        /*07dc*/ 	.word	0x00006e90
        /*07e0*/ 	.word	0x000000ff
        /*07e4*/ 	.word	0x000000d0
        /*07e8*/ 	.short	0x010a
        /*07ea*/ 	.byte	0x2c
	.zero		1


	//   ....[109]....
        /*07ec*/ 	.word	0x00006f80
        /*07f0*/ 	.word	0x0000003f
        /*07f4*/ 	.word	0x00000130
        /*07f8*/ 	.short	0x010a
        /*07fa*/ 	.byte	0xff
	.zero		1


	//   ....[110]....
        /*07fc*/ 	.word	0x000070f0
        /*0800*/ 	.word	0x000000ff
        /*0804*/ 	.word	0x000000d0
        /*0808*/ 	.short	0x010a
        /*080a*/ 	.byte	0x2c
	.zero		1


	//   ....[111]....
        /*080c*/ 	.word	0x000071c0
        /*0810*/ 	.word	0x0000003f
        /*0814*/ 	.word	0x00000130
        /*0818*/ 	.short	0x010a
        /*081a*/ 	.byte	0xff
	.zero		1


	//   ....[112]....
        /*081c*/ 	.word	0x000079b0
        /*0820*/ 	.word	0x00000000
        /*0824*/ 	.word	0x00000000
        /*0828*/ 	.short	0x0101
        /*082a*/ 	.byte	0xff
	.zero		1


	//   ....[113]....
        /*082c*/ 	.word	0x000079c0
        /*0830*/ 	.word	0x00000004
        /*0834*/ 	.word	0x000000d0
        /*0838*/ 	.short	0x010a
        /*083a*/ 	.byte	0xff
	.zero		1


	//   ....[114]....
        /*083c*/ 	.word	0x00007a80
        /*0840*/ 	.word	0x00000004
        /*0844*/ 	.word	0x000000d0
        /*0848*/ 	.short	0x010a
        /*084a*/ 	.byte	0xff
	.zero		1


	//   ....[115]....
        /*084c*/ 	.word	0x00008280
        /*0850*/ 	.word	0x00000000
        /*0854*/ 	.word	0x00000000
        /*0858*/ 	.short	0x0101
        /*085a*/ 	.byte	0xff
	.zero		1


	//   ....[116]....
        /*085c*/ 	.word	0x000082a0
        /*0860*/ 	.word	0x00000002
        /*0864*/ 	.word	0x000000d0
        /*0868*/ 	.short	0x010a
        /*086a*/ 	.byte	0xff
	.zero		1


	//   ....[117]....
        /*086c*/ 	.word	0x00008350
        /*0870*/ 	.word	0x00000002
        /*0874*/ 	.word	0x000000d0
        /*0878*/ 	.short	0x010a
        /*087a*/ 	.byte	0xff
	.zero		1


	//   ....[118]....
        /*087c*/ 	.word	0x00008b40
        /*0880*/ 	.word	0x00000000
        /*0884*/ 	.word	0x00000000
        /*0888*/ 	.short	0x0101
        /*088a*/ 	.byte	0xff
	.zero		1


	//   ....[119]....
        /*088c*/ 	.word	0x00008b60
        /*0890*/ 	.word	0x00000003
        /*0894*/ 	.word	0x000000d0
        /*0898*/ 	.short	0x010a
        /*089a*/ 	.byte	0xff
	.zero		1


	//   ....[120]....
        /*089c*/ 	.word	0x00008c10
        /*08a0*/ 	.word	0x00000003
        /*08a4*/ 	.word	0x000000d0
        /*08a8*/ 	.short	0x010a
        /*08aa*/ 	.byte	0xff
	.zero		1


	//   ....[121]....
        /*08ac*/ 	.word	0x00008ec0
        /*08b0*/ 	.word	0x0000003f
        /*08b4*/ 	.word	0x00000000
        /*08b8*/ 	.short	0x0101
        /*08ba*/ 	.byte	0xff
	.zero		1


	//   ....[122]....
        /*08bc*/ 	.word	0x00009450
        /*08c0*/ 	.word	0x00000000
        /*08c4*/ 	.word	0x00000000
        /*08c8*/ 	.short	0x0101
        /*08ca*/ 	.byte	0xff
	.zero		1


	//   ....[123]....
        /*08cc*/ 	.word	0x000096d0
        /*08d0*/ 	.word	0x000000ff
        /*08d4*/ 	.word	0x00000000
        /*08d8*/ 	.short	0x0101
        /*08da*/ 	.byte	0x04
	.zero		1


	//   ....[124]....
        /*08dc*/ 	.word	0x00009700
        /*08e0*/ 	.word	0x00000000
        /*08e4*/ 	.word	0x00000068
        /*08e8*/ 	.short	0x010a
        /*08ea*/ 	.byte	0xff
	.zero		1


	//   ....[125]....
        /*08ec*/ 	.word	0x00009760
        /*08f0*/ 	.word	0x00000000
        /*08f4*/ 	.word	0x00000068
        /*08f8*/ 	.short	0x010a
        /*08fa*/ 	.byte	0xff
	.zero		1


	//   ....[126]....
        /*08fc*/ 	.word	0x000097c0
        /*0900*/ 	.word	0x00000000
        /*0904*/ 	.word	0x00000120
        /*0908*/ 	.short	0x010a
        /*090a*/ 	.byte	0xff
	.zero		1


	//   ....[127]....
        /*090c*/ 	.word	0x00009820
        /*0910*/ 	.word	0x00000000
        /*0914*/ 	.word	0x00000000
        /*0918*/ 	.short	0x010a
        /*091a*/ 	.byte	0xff
	.zero		1


	//   ....[128]....
        /*091c*/ 	.word	0x00009880
        /*0920*/ 	.word	0x00000000
        /*0924*/ 	.word	0x00000000
        /*0928*/ 	.short	0x010a
        /*092a*/ 	.byte	0xff
	.zero		1


	//   ....[129]....
        /*092c*/ 	.word	0x000098e0
        /*0930*/ 	.word	0x00000000
        /*0934*/ 	.word	0x00000000
        /*0938*/ 	.short	0x010a
        /*093a*/ 	.byte	0xff
	.zero		1


	//   ....[130]....
        /*093c*/ 	.word	0x00009940
        /*0940*/ 	.word	0x00000000
        /*0944*/ 	.word	0x00000000
        /*0948*/ 	.short	0x010a
        /*094a*/ 	.byte	0xff
	.zero		1


	//   ....[131]....
        /*094c*/ 	.word	0x000099a0
        /*0950*/ 	.word	0x00000000
        /*0954*/ 	.word	0x00000000
        /*0958*/ 	.short	0x010a
        /*095a*/ 	.byte	0xff
	.zero		1


	//   ....[132]....
        /*095c*/ 	.word	0x00009a00
        /*0960*/ 	.word	0x00000000
        /*0964*/ 	.word	0x00000000
        /*0968*/ 	.short	0x010a
        /*096a*/ 	.byte	0xff
	.zero		1


	//   ....[133]....
        /*096c*/ 	.word	0x00009a60
        /*0970*/ 	.word	0x00000000
        /*0974*/ 	.word	0x00000000
        /*0978*/ 	.short	0x010a
        /*097a*/ 	.byte	0xff
	.zero		1


	//   ....[134]....
        /*097c*/ 	.word	0x00009ac0
        /*0980*/ 	.word	0x00000000
        /*0984*/ 	.word	0x00000000
        /*0988*/ 	.short	0x010a
        /*098a*/ 	.byte	0xff
	.zero		1


	//   ....[135]....
        /*098c*/ 	.word	0x00009b20
        /*0990*/ 	.word	0x00000000
        /*0994*/ 	.word	0x00000000
        /*0998*/ 	.short	0x010a
        /*099a*/ 	.byte	0xff
	.zero		1


	//   ....[136]....
        /*099c*/ 	.word	0x00009b80
        /*09a0*/ 	.word	0x00000000
        /*09a4*/ 	.word	0x00000000
        /*09a8*/ 	.short	0x010a
        /*09aa*/ 	.byte	0xff
	.zero		1


	//   ....[137]....
        /*09ac*/ 	.word	0x00009be0
        /*09b0*/ 	.word	0x00000000
        /*09b4*/ 	.word	0x00000000
        /*09b8*/ 	.short	0x010a
        /*09ba*/ 	.byte	0xff
	.zero		1


	//   ....[138]....
        /*09bc*/ 	.word	0x00009c40
        /*09c0*/ 	.word	0x00000000
        /*09c4*/ 	.word	0x00000000
        /*09c8*/ 	.short	0x010a
        /*09ca*/ 	.byte	0xff
	.zero		1


	//   ....[139]....
        /*09cc*/ 	.word	0x00009ca0
        /*09d0*/ 	.word	0x00000004
        /*09d4*/ 	.word	0x00000128
        /*09d8*/ 	.short	0x010a
        /*09da*/ 	.byte	0xff
	.zero		1


	//   ....[140]....
        /*09dc*/ 	.word	0x00009d00
        /*09e0*/ 	.word	0x00000004
        /*09e4*/ 	.word	0x00000120
        /*09e8*/ 	.short	0x010a
        /*09ea*/ 	.byte	0xff
	.zero		1


	//   ....[141]....
        /*09ec*/ 	.word	0x00009d60
        /*09f0*/ 	.word	0x00000005
        /*09f4*/ 	.word	0x00000008
        /*09f8*/ 	.short	0x010a
        /*09fa*/ 	.byte	0xff
	.zero		1


	//   ....[142]....
        /*09fc*/ 	.word	0x00009e40
        /*0a00*/ 	.word	0x00000003
        /*0a04*/ 	.word	0x00000008
        /*0a08*/ 	.short	0x010a
        /*0a0a*/ 	.byte	0xff
	.zero		1


	//   ....[143]....
        /*0a0c*/ 	.word	0x00009ea0
        /*0a10*/ 	.word	0x00000004
        /*0a14*/ 	.word	0x00000120
        /*0a18*/ 	.short	0x010a
        /*0a1a*/ 	.byte	0xff
	.zero		1


	//   ....[144]....
        /*0a1c*/ 	.word	0x00009f00
        /*0a20*/ 	.word	0x00000004
        /*0a24*/ 	.word	0x00000140
        /*0a28*/ 	.short	0x010a
        /*0a2a*/ 	.byte	0xff
	.zero		1


	//   ....[145]....
        /*0a2c*/ 	.word	0x00009f60
        /*0a30*/ 	.word	0x00000004
        /*0a34*/ 	.word	0x00000000
        /*0a38*/ 	.short	0x010a
        /*0a3a*/ 	.byte	0xff
	.zero		1


	//   ....[146]....
        /*0a3c*/ 	.word	0x00009fc0
        /*0a40*/ 	.word	0x00000000
        /*0a44*/ 	.word	0x00000000
        /*0a48*/ 	.short	0x010a
        /*0a4a*/ 	.byte	0xff
	.zero		1


	//   ....[147]....
        /*0a4c*/ 	.word	0x0000a020
        /*0a50*/ 	.word	0x00000000
        /*0a54*/ 	.word	0x00000150
        /*0a58*/ 	.short	0x010a
        /*0a5a*/ 	.byte	0xff
	.zero		1


	//   ....[148]....
        /*0a5c*/ 	.word	0x0000a080
        /*0a60*/ 	.word	0x00000002
        /*0a64*/ 	.word	0x00000120
        /*0a68*/ 	.short	0x010a
        /*0a6a*/ 	.byte	0xff
	.zero		1


	//   ....[149]....
        /*0a6c*/ 	.word	0x0000a0e0
        /*0a70*/ 	.word	0x00000002
        /*0a74*/ 	.word	0x00000118
        /*0a78*/ 	.short	0x010a
        /*0a7a*/ 	.byte	0xff
	.zero		1


	//   ....[150]....
        /*0a7c*/ 	.word	0x0000a140
        /*0a80*/ 	.word	0x00000002
        /*0a84*/ 	.word	0x000000f0
        /*0a88*/ 	.short	0x010a
        /*0a8a*/ 	.byte	0xff
	.zero		1


	//   ....[151]....
        /*0a8c*/ 	.word	0x0000a1a0
        /*0a90*/ 	.word	0x00000002
        /*0a94*/ 	.word	0x000000f8
        /*0a98*/ 	.short	0x010a
        /*0a9a*/ 	.byte	0xff
	.zero		1


	//   ....[152]....
        /*0a9c*/ 	.word	0x0000a200
        /*0aa0*/ 	.word	0x00000002
        /*0aa4*/ 	.word	0x00000100
        /*0aa8*/ 	.short	0x010a
        /*0aaa*/ 	.byte	0xff
	.zero		1


	//   ....[153]....
        /*0aac*/ 	.word	0x0000a260
        /*0ab0*/ 	.word	0x00000002
        /*0ab4*/ 	.word	0x00000108
        /*0ab8*/ 	.short	0x010a
        /*0aba*/ 	.byte	0xff
	.zero		1


	//   ....[154]....
        /*0abc*/ 	.word	0x0000a2c0
        /*0ac0*/ 	.word	0x00000000
        /*0ac4*/ 	.word	0x000000f0
        /*0ac8*/ 	.short	0x010a
        /*0aca*/ 	.byte	0xff
	.zero		1


	//   ....[155]....
        /*0acc*/ 	.word	0x0000a320
        /*0ad0*/ 	.word	0x00000000
        /*0ad4*/ 	.word	0x000000f8
        /*0ad8*/ 	.short	0x010a
        /*0ada*/ 	.byte	0xff
	.zero		1


	//   ....[156]....
        /*0adc*/ 	.word	0x0000a380
        /*0ae0*/ 	.word	0x00000000
        /*0ae4*/ 	.word	0x00000100
        /*0ae8*/ 	.short	0x010a
        /*0aea*/ 	.byte	0xff
	.zero		1


	//   ....[157]....
        /*0aec*/ 	.word	0x0000a3e0
        /*0af0*/ 	.word	0x00000000
        /*0af4*/ 	.word	0x00000120
        /*0af8*/ 	.short	0x010a
        /*0afa*/ 	.byte	0xff
	.zero		1


	//   ....[158]....
        /*0afc*/ 	.word	0x0000a440
        /*0b00*/ 	.word	0x00000002
        /*0b04*/ 	.word	0x000000d0
        /*0b08*/ 	.short	0x010a
        /*0b0a*/ 	.byte	0xff
	.zero		1


	//   ....[159]....
        /*0b0c*/ 	.word	0x0000a490
        /*0b10*/ 	.word	0x0000003f
        /*0b14*/ 	.word	0x00000130
        /*0b18*/ 	.short	0x010a
        /*0b1a*/ 	.byte	0xff
	.zero		1


	//   ....[160]....
        /*0b1c*/ 	.word	0x0000a4e0
        /*0b20*/ 	.word	0x00000004
        /*0b24*/ 	.word	0x000000d0
        /*0b28*/ 	.short	0x010a
        /*0b2a*/ 	.byte	0xff
	.zero		1


	//   ....[161]....
        /*0b2c*/ 	.word	0x0000a530
        /*0b30*/ 	.word	0x00000002
        /*0b34*/ 	.word	0x000000d0
        /*0b38*/ 	.short	0x010a
        /*0b3a*/ 	.byte	0xff
	.zero		1


	//   ....[162]....
        /*0b3c*/ 	.word	0x0000a580
        /*0b40*/ 	.word	0x00000003
        /*0b44*/ 	.word	0x000000d0
        /*0b48*/ 	.short	0x010a
        /*0b4a*/ 	.byte	0xff
	.zero		1


	//----- nvinfo : EIATTR_NUM_MBARRIERS
	.align		4
.L_47:
        /*0b4c*/ 	.byte	0x03, 0x38
        /*0b4e*/ 	.short	0x002b


	//----- nvinfo : EIATTR_EXIT_INSTR_OFFSETS
	.align		4
        /*0b50*/ 	.byte	0x04, 0x1c
        /*0b52*/ 	.short	(.L_49 - .L_48)


	//   ....[0]....
.L_48:
        /*0b54*/ 	.word	0x000033d0


	//   ....[1]....
        /*0b58*/ 	.word	0x00003680


	//   ....[2]....
        /*0b5c*/ 	.word	0x000036e0


	//   ....[3]....
        /*0b60*/ 	.word	0x00004980


	//   ....[4]....
        /*0b64*/ 	.word	0x00005e40


	//   ....[5]....
        /*0b68*/ 	.word	0x00005e80


	//   ....[6]....
        /*0b6c*/ 	.word	0x000095b0


	//   ....[7]....
        /*0b70*/ 	.word	0x00009630


	//   ....[8]....
        /*0b74*/ 	.word	0x00009660


	//   ....[9]....
        /*0b78*/ 	.word	0x000096e0


	//----- nvinfo : EIATTR_MAX_THREADS
	.align		4
.L_49:
        /*0b7c*/ 	.byte	0x04, 0x05
        /*0b7e*/ 	.short	(.L_51 - .L_50)
.L_50:
        /*0b80*/ 	.word	0x00000100
        /*0b84*/ 	.word	0x00000001
        /*0b88*/ 	.word	0x00000001


	//----- nvinfo : EIATTR_CRS_STACK_SIZE
	.align		4
.L_51:
        /*0b8c*/ 	.byte	0x04, 0x1e
        /*0b8e*/ 	.short	(.L_53 - .L_52)
.L_52:
        /*0b90*/ 	.word	0x00000000


	//----- nvinfo : EIATTR_CBANK_PARAM_SIZE
	.align		4
.L_53:
        /*0b94*/ 	.byte	0x03, 0x19
        /*0b96*/ 	.short	0x0800


	//----- nvinfo : EIATTR_PARAM_CBANK
	.align		4
        /*0b98*/ 	.byte	0x04, 0x0a
        /*0b9a*/ 	.short	(.L_55 - .L_54)
	.align		4
.L_54:
        /*0b9c*/ 	.word	index@(.nv.constant0._ZN7cutlass13device_kernelINS_4conv6kernel13ConvUniversalINS1_16ConvProblemShapeILNS1_8OperatorE1ELi2EEENS1_10collective14CollectiveConvINS1_47MainloopSm100TmaUmmaWarpSpecializedImplicitGemmILS5_1ELi13ELi2ELi1ELi2EN4cute5tupleIJNSA_1CILi2EEENSC_ILi1EEESE_EEEEENSB_IJNSC_ILi128EEESH_NSB_IJNSC_ILi64EEEEEEEEENS_6half_tESL_NSA_8TiledMMAINSA_8MMA_AtomIJNSA_26SM100_MMA_F16BF16_2x1SM_SSISL_SL_fLi128ELi128ELNSA_4UMMA5MajorE0ELSQ_1ELNSP_7ScaleInE0ELSR_0EEEEEENSA_6LayoutINSB_IJSE_SE_SE_EEENSB_IJNSC_ILi0EEESW_SW_EEEEENSB_IJNSA_10UnderscoreESZ_SZ_EEEEENS7_6detail27Sm100ImplicitGemmTileTraitsINSA_25SM100_TMA_2SM_LOAD_IM2COLENSA_14ComposedLayoutINSA_7SwizzleILi3ELi4ELi3EEENSA_18smem_ptr_flag_bitsILi16EEENSU_INSB_IJNSC_ILi8EEESI_EEENSB_IJSI_SE_EEEEEEEvEENS13_INSA_18SM100_TMA_2SM_LOADENS15_IS17_S19_NSU_INSB_IJSI_S1A_EEENSB_IJSE_SI_EEEEEEEvEEEENS_8epilogue10collective18CollectiveEpilogueINS1N_23Sm100TmaWarpSpecializedILi4ELi2ELi16ELb1ELb0EEEJNSB_IJSI_SH_SJ_EEENSB_IJNSU_ISI_SE_EENSU_INSB_IJNSC_ILi16EEESD_EEES1I_EEEEESL_NSB_IJNSB_IJlllEEESE_SW_EEESL_S1Z_NS1N_6fusion15FusionCallbacksIS1R_NS20_17LinearCombinationISL_fSL_fLNS_15FloatRoundStyleE2EEES1S_S1X_JEEENSA_5SM1004TMEM4LOAD26SM100_TMEM_LOAD_32dp32b16xENSA_20SM90_TMA_LOAD_IM2COLENS15_INS16_ILi1ELi4ELi3EEES19_NSU_INSB_IJS1A_S1U_EEENSB_IJS1U_SE_EEEEEEENSA_39AutoVectorizingCopyWithAssumedAlignmentILi128EEENSA_21SM90_TMA_STORE_IM2COLES2F_S2H_S2H_EEEvvEEEEvNT_6ParamsE)
        /*0ba0*/ 	.short	0x0380
        /*0ba2*/ 	.short	0x0800


	//----- nvinfo : EIATTR_SW_WAR
	.align		4
.L_55:
        /*0ba4*/ 	.byte	0x04, 0x36
        /*0ba6*/ 	.short	(.L_57 - .L_56)
.L_56:
        /*0ba8*/ 	.word	0x00000008
.L_57:


//--------------------- .nv.callgraph             --------------------------
	.section	.nv.callgraph,"",@"SHT_CUDA_CALLGRAPH"
	.align	4
	.sectionentsize	8
	.align		4
        /*0000*/ 	.word	0x00000000
	.align		4
        /*0004*/ 	.word	0xffffffff
	.align		4
        /*0008*/ 	.word	index@(_ZN7cutlass13device_kernelINS_4conv6kernel13ConvUniversalINS1_16ConvProblemShapeILNS1_8OperatorE1ELi2EEENS1_10collective14CollectiveConvINS1_47MainloopSm100TmaUmmaWarpSpecializedImplicitGemmILS5_1ELi13ELi2ELi1ELi2EN4cute5tupleIJNSA_1CILi2EEENSC_ILi1EEESE_EEEEENSB_IJNSC_ILi128EEESH_NSB_IJNSC_ILi64EEEEEEEEENS_6half_tESL_NSA_8TiledMMAINSA_8MMA_AtomIJNSA_26SM100_MMA_F16BF16_2x1SM_SSISL_SL_fLi128ELi128ELNSA_4UMMA5MajorE0ELSQ_1ELNSP_7ScaleInE0ELSR_0EEEEEENSA_6LayoutINSB_IJSE_SE_SE_EEENSB_IJNSC_ILi0EEESW_SW_EEEEENSB_IJNSA_10UnderscoreESZ_SZ_EEEEENS7_6detail27Sm100ImplicitGemmTileTraitsINSA_25SM100_TMA_2SM_LOAD_IM2COLENSA_14ComposedLayoutINSA_7SwizzleILi3ELi4ELi3EEENSA_18smem_ptr_flag_bitsILi16EEENSU_INSB_IJNSC_ILi8EEESI_EEENSB_IJSI_SE_EEEEEEEvEENS13_INSA_18SM100_TMA_2SM_LOADENS15_IS17_S19_NSU_INSB_IJSI_S1A_EEENSB_IJSE_SI_EEEEEEEvEEEENS_8epilogue10collective18CollectiveEpilogueINS1N_23Sm100TmaWarpSpecializedILi4ELi2ELi16ELb1ELb0EEEJNSB_IJSI_SH_SJ_EEENSB_IJNSU_ISI_SE_EENSU_INSB_IJNSC_ILi16EEESD_EEES1I_EEEEESL_NSB_IJNSB_IJlllEEESE_SW_EEESL_S1Z_NS1N_6fusion15FusionCallbacksIS1R_NS20_17LinearCombinationISL_fSL_fLNS_15FloatRoundStyleE2EEES1S_S1X_JEEENSA_5SM1004TMEM4LOAD26SM100_TMEM_LOAD_32dp32b16xENSA_20SM90_TMA_LOAD_IM2COLENS15_INS16_ILi1ELi4ELi3EEES19_NSU_INSB_IJS1A_S1U_EEENSB_IJS1U_SE_EEEEEEENSA_39AutoVectorizingCopyWithAssumedAlignmentILi128EEENSA_21SM90_TMA_STORE_IM2COLES2F_S2H_S2H_EEEvvEEEEvNT_6ParamsE)
	.align		4
        /*000c*/ 	.word	index@(__assertfail)
	.align		4
        /*0010*/ 	.word	0x00000000
	.align		4
        /*0014*/ 	.word	0xfffffffe
	.align		4
        /*0018*/ 	.word	0x00000000
	.align		4
        /*001c*/ 	.word	0xfffffffd
	.align		4
        /*0020*/ 	.word	0x00000000
	.align		4
        /*0024*/ 	.word	0xfffffffc


//--------------------- .nv.constant4             --------------------------
	.section	.nv.constant4,"a",@progbits
	.align	8
	.align		8
.nv.constant4:
        /*0000*/ 	.dword	__assertfail
	.align		8
        /*0008*/ 	.dword	__unnamed_1
	.align		8
        /*0010*/ 	.dword	__unnamed_2
	.align		8
        /*0018*/ 	.dword	_ZN39_INTERNAL_de795734_4_k_cu_29ce5d19_42214cuda3std3__45__cpo5beginE
	.align		8
        /*0020*/ 	.dword	_ZN39_INTERNAL_de795734_4_k_cu_29ce5d19_42214cuda3std3__45__cpo3endE
	.align		8
        /*0028*/ 	.dword	_ZN39_INTERNAL_de795734_4_k_cu_29ce5d19_42214cuda3std3__45__cpo6cbeginE
	.align		8
        /*0030*/ 	.dword	_ZN39_INTERNAL_de795734_4_k_cu_29ce5d19_42214cuda3std3__45__cpo4cendE
	.align		8
        /*0038*/ 	.dword	_ZN39_INTERNAL_de795734_4_k_cu_29ce5d19_42214cuda3std3__441_GLOBAL__N__de795734_4_k_cu_29ce5d19_42216ignoreE
	.align		8
        /*0040*/ 	.dword	_ZN39_INTERNAL_de795734_4_k_cu_29ce5d19_42214cuda3std3__419piecewise_constructE
	.align		8
        /*0048*/ 	.dword	_ZN39_INTERNAL_de795734_4_k_cu_29ce5d19_42214cuda3std3__48in_placeE
	.align		8
        /*0050*/ 	.dword	_ZN39_INTERNAL_de795734_4_k_cu_29ce5d19_42214cuda3std6ranges3__45__cpo4swapE
	.align		8
        /*0058*/ 	.dword	_ZN39_INTERNAL_de795734_4_k_cu_29ce5d19_42214cuda3std6ranges3__45__cpo9iter_moveE
	.align		8
        /*0060*/ 	.dword	_ZN39_INTERNAL_de795734_4_k_cu_29ce5d19_42214cute7productE
	.align		8
        /*0068*/ 	.dword	_ZN39_INTERNAL_de795734_4_k_cu_29ce5d19_42214cute1_E
	.align		8
        /*0070*/ 	.dword	$str$27
	.align		8
        /*0078*/ 	.dword	$str$28
	.align		8
        /*0080*/ 	.dword	$str$29
	.align		8
        /*0088*/ 	.dword	$str$30


//--------------------- .text._ZN7cutlass13device_kernelINS_4conv6kernel13ConvUniversalINS1_16ConvProblemShapeILNS1_8OperatorE1ELi2EEENS1_10collective14CollectiveConvINS1_47MainloopSm100TmaUmmaWarpSpecializedImplicitGemmILS5_1ELi13ELi2ELi1ELi2EN4cute5tupleIJNSA_1CILi2EEENSC_ILi1EEESE_EEEEENSB_IJNSC_ILi128EEESH_NSB_IJNSC_ILi64EEEEEEEEENS_6half_tESL_NSA_8TiledMMAINSA_8MMA_AtomIJNSA_26SM100_MMA_F16BF16_2x1SM_SSISL_SL_fLi128ELi128ELNSA_4UMMA5MajorE0ELSQ_1ELNSP_7ScaleInE0ELSR_0EEEEEENSA_6LayoutINSB_IJSE_SE_SE_EEENSB_IJNSC_ILi0EEESW_SW_EEEEENSB_IJNSA_10UnderscoreESZ_SZ_EEEEENS7_6detail27Sm100ImplicitGemmTileTraitsINSA_25SM100_TMA_2SM_LOAD_IM2COLENSA_14ComposedLayoutINSA_7SwizzleILi3ELi4ELi3EEENSA_18smem_ptr_flag_bitsILi16EEENSU_INSB_IJNSC_ILi8EEESI_EEENSB_IJSI_SE_EEEEEEEvEENS13_INSA_18SM100_TMA_2SM_LOADENS15_IS17_S19_NSU_INSB_IJSI_S1A_EEENSB_IJSE_SI_EEEEEEEvEEEENS_8epilogue10collective18CollectiveEpilogueINS1N_23Sm100TmaWarpSpecializedILi4ELi2ELi16ELb1ELb0EEEJNSB_IJSI_SH_SJ_EEENSB_IJNSU_ISI_SE_EENSU_INSB_IJNSC_ILi16EEESD_EEES1I_EEEEESL_NSB_IJNSB_IJlllEEESE_SW_EEESL_S1Z_NS1N_6fusion15FusionCallbacksIS1R_NS20_17LinearCombinationISL_fSL_fLNS_15FloatRoundStyleE2EEES1S_S1X_JEEENSA_5SM1004TMEM4LOAD26SM100_TMEM_LOAD_32dp32b16xENSA_20SM90_TMA_LOAD_IM2COLENS15_INS16_ILi1ELi4ELi3EEES19_NSU_INSB_IJS1A_S1U_EEENSB_IJS1U_SE_EEEEEEENSA_39AutoVectorizingCopyWithAssumedAlignmentILi128EEENSA_21SM90_TMA_STORE_IM2COLES2F_S2H_S2H_EEEvvEEEEvNT_6ParamsE --------------------------
	.section	.text._ZN7cutlass13device_kernelINS_4conv6kernel13ConvUniversalINS1_16ConvProblemShapeILNS1_8OperatorE1ELi2EEENS1_10collective14CollectiveConvINS1_47MainloopSm100TmaUmmaWarpSpecializedImplicitGemmILS5_1ELi13ELi2ELi1ELi2EN4cute5tupleIJNSA_1CILi2EEENSC_ILi1EEESE_EEEEENSB_IJNSC_ILi128EEESH_NSB_IJNSC_ILi64EEEEEEEEENS_6half_tESL_NSA_8TiledMMAINSA_8MMA_AtomIJNSA_26SM100_MMA_F16BF16_2x1SM_SSISL_SL_fLi128ELi128ELNSA_4UMMA5MajorE0ELSQ_1ELNSP_7ScaleInE0ELSR_0EEEEEENSA_6LayoutINSB_IJSE_SE_SE_EEENSB_IJNSC_ILi0EEESW_SW_EEEEENSB_IJNSA_10UnderscoreESZ_SZ_EEEEENS7_6detail27Sm100ImplicitGemmTileTraitsINSA_25SM100_TMA_2SM_LOAD_IM2COLENSA_14ComposedLayoutINSA_7SwizzleILi3ELi4ELi3EEENSA_18smem_ptr_flag_bitsILi16EEENSU_INSB_IJNSC_ILi8EEESI_EEENSB_IJSI_SE_EEEEEEEvEENS13_INSA_18SM100_TMA_2SM_LOADENS15_IS17_S19_NSU_INSB_IJSI_S1A_EEENSB_IJSE_SI_EEEEEEEvEEEENS_8epilogue10collective18CollectiveEpilogueINS1N_23Sm100TmaWarpSpecializedILi4ELi2ELi16ELb1ELb0EEEJNSB_IJSI_SH_SJ_EEENSB_IJNSU_ISI_SE_EENSU_INSB_IJNSC_ILi16EEESD_EEES1I_EEEEESL_NSB_IJNSB_IJlllEEESE_SW_EEESL_S1Z_NS1N_6fusion15FusionCallbacksIS1R_NS20_17LinearCombinationISL_fSL_fLNS_15FloatRoundStyleE2EEES1S_S1X_JEEENSA_5SM1004TMEM4LOAD26SM100_TMEM_LOAD_32dp32b16xENSA_20SM90_TMA_LOAD_IM2COLENS15_INS16_ILi1ELi4ELi3EEES19_NSU_INSB_IJS1A_S1U_EEENSB_IJS1U_SE_EEEEEEENSA_39AutoVectorizingCopyWithAssumedAlignmentILi128EEENSA_21SM90_TMA_STORE_IM2COLES2F_S2H_S2H_EEEvvEEEEvNT_6ParamsE,"ax",@progbits
	.align	128
.text._ZN7cutlass13device_kernelINS_4conv6kernel13ConvUniversalINS1_16ConvProblemShapeILNS1_8OperatorE1ELi2EEENS1_10collective14CollectiveConvINS1_47MainloopSm100TmaUmmaWarpSpecializedImplicitGemmILS5_1ELi13ELi2ELi1ELi2EN4cute5tupleIJNSA_1CILi2EEENSC_ILi1EEESE_EEEEENSB_IJNSC_ILi128EEESH_NSB_IJNSC_ILi64EEEEEEEEENS_6half_tESL_NSA_8TiledMMAINSA_8MMA_AtomIJNSA_26SM100_MMA_F16BF16_2x1SM_SSISL_SL_fLi128ELi128ELNSA_4UMMA5MajorE0ELSQ_1ELNSP_7ScaleInE0ELSR_0EEEEEENSA_6LayoutINSB_IJSE_SE_SE_EEENSB_IJNSC_ILi0EEESW_SW_EEEEENSB_IJNSA_10UnderscoreESZ_SZ_EEEEENS7_6detail27Sm100ImplicitGemmTileTraitsINSA_25SM100_TMA_2SM_LOAD_IM2COLENSA_14ComposedLayoutINSA_7SwizzleILi3ELi4ELi3EEENSA_18smem_ptr_flag_bitsILi16EEENSU_INSB_IJNSC_ILi8EEESI_EEENSB_IJSI_SE_EEEEEEEvEENS13_INSA_18SM100_TMA_2SM_LOADENS15_IS17_S19_NSU_INSB_IJSI_S1A_EEENSB_IJSE_SI_EEEEEEEvEEEENS_8epilogue10collective18CollectiveEpilogueINS1N_23Sm100TmaWarpSpecializedILi4ELi2ELi16ELb1ELb0EEEJNSB_IJSI_SH_SJ_EEENSB_IJNSU_ISI_SE_EENSU_INSB_IJNSC_ILi16EEESD_EEES1I_EEEEESL_NSB_IJNSB_IJlllEEESE_SW_EEESL_S1Z_NS1N_6fusion15FusionCallbacksIS1R_NS20_17LinearCombinationISL_fSL_fLNS_15FloatRoundStyleE2EEES1S_S1X_JEEENSA_5SM1004TMEM4LOAD26SM100_TMEM_LOAD_32dp32b16xENSA_20SM90_TMA_LOAD_IM2COLENS15_INS16_ILi1ELi4ELi3EEES19_NSU_INSB_IJS1A_S1U_EEENSB_IJS1U_SE_EEEEEEENSA_39AutoVectorizingCopyWithAssumedAlignmentILi128EEENSA_21SM90_TMA_STORE_IM2COLES2F_S2H_S2H_EEEvvEEEEvNT_6ParamsE:
        .type           _ZN7cutlass13device_kernelINS_4conv6kernel13ConvUniversalINS1_16ConvProblemShapeILNS1_8OperatorE1ELi2EEENS1_10collective14CollectiveConvINS1_47MainloopSm100TmaUmmaWarpSpecializedImplicitGemmILS5_1ELi13ELi2ELi1ELi2EN4cute5tupleIJNSA_1CILi2EEENSC_ILi1EEESE_EEEEENSB_IJNSC_ILi128EEESH_NSB_IJNSC_ILi64EEEEEEEEENS_6half_tESL_NSA_8TiledMMAINSA_8MMA_AtomIJNSA_26SM100_MMA_F16BF16_2x1SM_SSISL_SL_fLi128ELi128ELNSA_4UMMA5MajorE0ELSQ_1ELNSP_7ScaleInE0ELSR_0EEEEEENSA_6LayoutINSB_IJSE_SE_SE_EEENSB_IJNSC_ILi0EEESW_SW_EEEEENSB_IJNSA_10UnderscoreESZ_SZ_EEEEENS7_6detail27Sm100ImplicitGemmTileTraitsINSA_25SM100_TMA_2SM_LOAD_IM2COLENSA_14ComposedLayoutINSA_7SwizzleILi3ELi4ELi3EEENSA_18smem_ptr_flag_bitsILi16EEENSU_INSB_IJNSC_ILi8EEESI_EEENSB_IJSI_SE_EEEEEEEvEENS13_INSA_18SM100_TMA_2SM_LOADENS15_IS17_S19_NSU_INSB_IJSI_S1A_EEENSB_IJSE_SI_EEEEEEEvEEEENS_8epilogue10collective18CollectiveEpilogueINS1N_23Sm100TmaWarpSpecializedILi4ELi2ELi16ELb1ELb0EEEJNSB_IJSI_SH_SJ_EEENSB_IJNSU_ISI_SE_EENSU_INSB_IJNSC_ILi16EEESD_EEES1I_EEEEESL_NSB_IJNSB_IJlllEEESE_SW_EEESL_S1Z_NS1N_6fusion15FusionCallbacksIS1R_NS20_17LinearCombinationISL_fSL_fLNS_15FloatRoundStyleE2EEES1S_S1X_JEEENSA_5SM1004TMEM4LOAD26SM100_TMEM_LOAD_32dp32b16xENSA_20SM90_TMA_LOAD_IM2COLENS15_INS16_ILi1ELi4ELi3EEES19_NSU_INSB_IJS1A_S1U_EEENSB_IJS1U_SE_EEEEEEENSA_39AutoVectorizingCopyWithAssumedAlignmentILi128EEENSA_21SM90_TMA_STORE_IM2COLES2F_S2H_S2H_EEEvvEEEEvNT_6ParamsE,@function
        .size           _ZN7cutlass13device_kernelINS_4conv6kernel13ConvUniversalINS1_16ConvProblemShapeILNS1_8OperatorE1ELi2EEENS1_10collective14CollectiveConvINS1_47MainloopSm100TmaUmmaWarpSpecializedImplicitGemmILS5_1ELi13ELi2ELi1ELi2EN4cute5tupleIJNSA_1CILi2EEENSC_ILi1EEESE_EEEEENSB_IJNSC_ILi128EEESH_NSB_IJNSC_ILi64EEEEEEEEENS_6half_tESL_NSA_8TiledMMAINSA_8MMA_AtomIJNSA_26SM100_MMA_F16BF16_2x1SM_SSISL_SL_fLi128ELi128ELNSA_4UMMA5MajorE0ELSQ_1ELNSP_7ScaleInE0ELSR_0EEEEEENSA_6LayoutINSB_IJSE_SE_SE_EEENSB_IJNSC_ILi0EEESW_SW_EEEEENSB_IJNSA_10UnderscoreESZ_SZ_EEEEENS7_6detail27Sm100ImplicitGemmTileTraitsINSA_25SM100_TMA_2SM_LOAD_IM2COLENSA_14ComposedLayoutINSA_7SwizzleILi3ELi4ELi3EEENSA_18smem_ptr_flag_bitsILi16EEENSU_INSB_IJNSC_ILi8EEESI_EEENSB_IJSI_SE_EEEEEEEvEENS13_INSA_18SM100_TMA_2SM_LOADENS15_IS17_S19_NSU_INSB_IJSI_S1A_EEENSB_IJSE_SI_EEEEEEEvEEEENS_8epilogue10collective18CollectiveEpilogueINS1N_23Sm100TmaWarpSpecializedILi4ELi2ELi16ELb1ELb0EEEJNSB_IJSI_SH_SJ_EEENSB_IJNSU_ISI_SE_EENSU_INSB_IJNSC_ILi16EEESD_EEES1I_EEEEESL_NSB_IJNSB_IJlllEEESE_SW_EEESL_S1Z_NS1N_6fusion15FusionCallbacksIS1R_NS20_17LinearCombinationISL_fSL_fLNS_15FloatRoundStyleE2EEES1S_S1X_JEEENSA_5SM1004TMEM4LOAD26SM100_TMEM_LOAD_32dp32b16xENSA_20SM90_TMA_LOAD_IM2COLENS15_INS16_ILi1ELi4ELi3EEES19_NSU_INSB_IJS1A_S1U_EEENSB_IJS1U_SE_EEEEEEENSA_39AutoVectorizingCopyWithAssumedAlignmentILi128EEENSA_21SM90_TMA_STORE_IM2COLES2F_S2H_S2H_EEEvvEEEEvNT_6ParamsE,(.L_x_215 - _ZN7cutlass13device_kernelINS_4conv6kernel13ConvUniversalINS1_16ConvProblemShapeILNS1_8OperatorE1ELi2EEENS1_10collective14CollectiveConvINS1_47MainloopSm100TmaUmmaWarpSpecializedImplicitGemmILS5_1ELi13ELi2ELi1ELi2EN4cute5tupleIJNSA_1CILi2EEENSC_ILi1EEESE_EEEEENSB_IJNSC_ILi128EEESH_NSB_IJNSC_ILi64EEEEEEEEENS_6half_tESL_NSA_8TiledMMAINSA_8MMA_AtomIJNSA_26SM100_MMA_F16BF16_2x1SM_SSISL_SL_fLi128ELi128ELNSA_4UMMA5MajorE0ELSQ_1ELNSP_7ScaleInE0ELSR_0EEEEEENSA_6LayoutINSB_IJSE_SE_SE_EEENSB_IJNSC_ILi0EEESW_SW_EEEEENSB_IJNSA_10UnderscoreESZ_SZ_EEEEENS7_6detail27Sm100ImplicitGemmTileTraitsINSA_25SM100_TMA_2SM_LOAD_IM2COLENSA_14ComposedLayoutINSA_7SwizzleILi3ELi4ELi3EEENSA_18smem_ptr_flag_bitsILi16EEENSU_INSB_IJNSC_ILi8EEESI_EEENSB_IJSI_SE_EEEEEEEvEENS13_INSA_18SM100_TMA_2SM_LOADENS15_IS17_S19_NSU_INSB_IJSI_S1A_EEENSB_IJSE_SI_EEEEEEEvEEEENS_8epilogue10collective18CollectiveEpilogueINS1N_23Sm100TmaWarpSpecializedILi4ELi2ELi16ELb1ELb0EEEJNSB_IJSI_SH_SJ_EEENSB_IJNSU_ISI_SE_EENSU_INSB_IJNSC_ILi16EEESD_EEES1I_EEEEESL_NSB_IJNSB_IJlllEEESE_SW_EEESL_S1Z_NS1N_6fusion15FusionCallbacksIS1R_NS20_17LinearCombinationISL_fSL_fLNS_15FloatRoundStyleE2EEES1S_S1X_JEEENSA_5SM1004TMEM4LOAD26SM100_TMEM_LOAD_32dp32b16xENSA_20SM90_TMA_LOAD_IM2COLENS15_INS16_ILi1ELi4ELi3EEES19_NSU_INSB_IJS1A_S1U_EEENSB_IJS1U_SE_EEEEEEENSA_39AutoVectorizingCopyWithAssumedAlignmentILi128EEENSA_21SM90_TMA_STORE_IM2COLES2F_S2H_S2H_EEEvvEEEEvNT_6ParamsE)
        .other          _ZN7cutlass13device_kernelINS_4conv6kernel13ConvUniversalINS1_16ConvProblemShapeILNS1_8OperatorE1ELi2EEENS1_10collective14CollectiveConvINS1_47MainloopSm100TmaUmmaWarpSpecializedImplicitGemmILS5_1ELi13ELi2ELi1ELi2EN4cute5tupleIJNSA_1CILi2EEENSC_ILi1EEESE_EEEEENSB_IJNSC_ILi128EEESH_NSB_IJNSC_ILi64EEEEEEEEENS_6half_tESL_NSA_8TiledMMAINSA_8MMA_AtomIJNSA_26SM100_MMA_F16BF16_2x1SM_SSISL_SL_fLi128ELi128ELNSA_4UMMA5MajorE0ELSQ_1ELNSP_7ScaleInE0ELSR_0EEEEEENSA_6LayoutINSB_IJSE_SE_SE_EEENSB_IJNSC_ILi0EEESW_SW_EEEEENSB_IJNSA_10UnderscoreESZ_SZ_EEEEENS7_6detail27Sm100ImplicitGemmTileTraitsINSA_25SM100_TMA_2SM_LOAD_IM2COLENSA_14ComposedLayoutINSA_7SwizzleILi3ELi4ELi3EEENSA_18smem_ptr_flag_bitsILi16EEENSU_INSB_IJNSC_ILi8EEESI_EEENSB_IJSI_SE_EEEEEEEvEENS13_INSA_18SM100_TMA_2SM_LOADENS15_IS17_S19_NSU_INSB_IJSI_S1A_EEENSB_IJSE_SI_EEEEEEEvEEEENS_8epilogue10collective18CollectiveEpilogueINS1N_23Sm100TmaWarpSpecializedILi4ELi2ELi16ELb1ELb0EEEJNSB_IJSI_SH_SJ_EEENSB_IJNSU_ISI_SE_EENSU_INSB_IJNSC_ILi16EEESD_EEES1I_EEEEESL_NSB_IJNSB_IJlllEEESE_SW_EEESL_S1Z_NS1N_6fusion15FusionCallbacksIS1R_NS20_17LinearCombinationISL_fSL_fLNS_15FloatRoundStyleE2EEES1S_S1X_JEEENSA_5SM1004TMEM4LOAD26SM100_TMEM_LOAD_32dp32b16xENSA_20SM90_TMA_LOAD_IM2COLENS15_INS16_ILi1ELi4ELi3EEES19_NSU_INSB_IJS1A_S1U_EEENSB_IJS1U_SE_EEEEEEENSA_39AutoVectorizingCopyWithAssumedAlignmentILi128EEENSA_21SM90_TMA_STORE_IM2COLES2F_S2H_S2H_EEEvvEEEEvNT_6ParamsE,@"STO_CUDA_ENTRY STV_DEFAULT"
_ZN7cutlass13device_kernelINS_4conv6kernel13ConvUniversalINS1_16ConvProblemShapeILNS1_8OperatorE1ELi2EEENS1_10collective14CollectiveConvINS1_47MainloopSm100TmaUmmaWarpSpecializedImplicitGemmILS5_1ELi13ELi2ELi1ELi2EN4cute5tupleIJNSA_1CILi2EEENSC_ILi1EEESE_EEEEENSB_IJNSC_ILi128EEESH_NSB_IJNSC_ILi64EEEEEEEEENS_6half_tESL_NSA_8TiledMMAINSA_8MMA_AtomIJNSA_26SM100_MMA_F16BF16_2x1SM_SSISL_SL_fLi128ELi128ELNSA_4UMMA5MajorE0ELSQ_1ELNSP_7ScaleInE0ELSR_0EEEEEENSA_6LayoutINSB_IJSE_SE_SE_EEENSB_IJNSC_ILi0EEESW_SW_EEEEENSB_IJNSA_10UnderscoreESZ_SZ_EEEEENS7_6detail27Sm100ImplicitGemmTileTraitsINSA_25SM100_TMA_2SM_LOAD_IM2COLENSA_14ComposedLayoutINSA_7SwizzleILi3ELi4ELi3EEENSA_18smem_ptr_flag_bitsILi16EEENSU_INSB_IJNSC_ILi8EEESI_EEENSB_IJSI_SE_EEEEEEEvEENS13_INSA_18SM100_TMA_2SM_LOADENS15_IS17_S19_NSU_INSB_IJSI_S1A_EEENSB_IJSE_SI_EEEEEEEvEEEENS_8epilogue10collective18CollectiveEpilogueINS1N_23Sm100TmaWarpSpecializedILi4ELi2ELi16ELb1ELb0EEEJNSB_IJSI_SH_SJ_EEENSB_IJNSU_ISI_SE_EENSU_INSB_IJNSC_ILi16EEESD_EEES1I_EEEEESL_NSB_IJNSB_IJlllEEESE_SW_EEESL_S1Z_NS1N_6fusion15FusionCallbacksIS1R_NS20_17LinearCombinationISL_fSL_fLNS_15FloatRoundStyleE2EEES1S_S1X_JEEENSA_5SM1004TMEM4LOAD26SM100_TMEM_LOAD_32dp32b16xENSA_20SM90_TMA_LOAD_IM2COLENS15_INS16_ILi1ELi4ELi3EEES19_NSU_INSB_IJS1A_S1U_EEENSB_IJS1U_SE_EEEEEEENSA_39AutoVectorizingCopyWithAssumedAlignmentILi128EEENSA_21SM90_TMA_STORE_IM2COLES2F_S2H_S2H_EEEvvEEEEvNT_6ParamsE:
[----:B------:R-:W1:Y:S01]  /*0000*/  LDC R1, c[0x0][0x37c] ;  /* 0x0000df00ff017b82 */ /* 0x000e620000000800 */
[----:B------:R-:W2:Y:S01]  /*0010*/  S2R R55, SR_TID.X ;  /* 0x0000000000377919 */ /* 0x000ea20000002100 */
[----:B------:R-:W3:Y:S06]  /*0020*/  LDCU.64 UR8, c[0x0][0x890] ;  /* 0x00011200ff0877ac */ /* 0x000eec0008000a00 */
[----:B------:R-:W4:Y:S01]  /*0030*/  S2UR UR4, SR_CgaCtaId ;  /* 0x00000000000479c3 */ /* 0x000f220000008800 */
[----:B-1----:R-:W-:Y:S01]  /*0040*/  VIADD R1, R1, 0xfffffff8 ;  /* 0xfffffff801017836 */ /* 0x002fe20000000000 */
[----:B------:R-:W-:-:S02]  /*0050*/  PRMT R45, RZ, 0x7610, R45 ;  /* 0x00007610ff2d7816 */ /* 0x000fc4000000002d */
[----:B------:R-:W-:Y:S02]  /*0060*/  ELECT P1, URZ, PT ;  /* 0x0000000000ff782f */ /* 0x000fe40003820000 */
[----:B------:R-:W-:Y:S01]  /*0070*/  R2UR UR43, R1 ;  /* 0x00000000012b72ca */ /* 0x000fe200000e0000 */
[----:B---3--:R-:W-:-:S04]  /*0080*/  UISETP.NE.U32.AND UP0, UPT, UR8, URZ, UPT ;  /* 0x000000ff0800728c */ /* 0x008fc8000bf05070 */
[----:B------:R-:W-:Y:S02]  /*0090*/  UISETP.NE.AND.EX UP0, UPT, UR9, URZ, UPT, UP0 ;  /* 0x000000ff0900728c */ /* 0x000fe4000bf05300 */
[----:B----4-:R-:W-:Y:S02]  /*00a0*/  ULOP3.LUT UR38, UR4, 0x1, URZ, 0xc0, !UPT ;  /* 0x0000000104267892 */ /* 0x010fe4000f8ec0ff */
[----:B------:R-:W-:Y:S01]  /*00b0*/  ULOP3.LUT UR37, UR4, 0x1, URZ, 0x3c, !UPT ;  /* 0x0000000104257892 */ /* 0x000fe2000f8e3cff */
[----:B--2---:R-:W-:-:S05]  /*00c0*/  SHF.R.U32.HI R46, RZ, 0x5, R55 ;  /* 0x00000005ff2e7819 */ /* 0x004fca0000011637 */
[----:B------:R-:W1:Y:S02]  /*00d0*/  SHFL.IDX PT, R0, R46, RZ, 0x1f ;  /* 0x00001fff2e007589 */ /* 0x000e6400000e0000 */
[----:B-1----:R-:W-:Y:S01]  /*00e0*/  R2UR UR18, R0 ;  /* 0x00000000001272ca */ /* 0x002fe200000e0000 */
[----:B------:R-:W-:-:S14]  /*00f0*/  BRA.U UP0, `(.L_x_0) ;  /* 0x0000000100307547 */ /* 0x000fdc000b800000 */
[----:B------:R-:W1:Y:S02]  /*0100*/  LDCU.64 UR4, c[0x0][0x888] ;  /* 0x00011100ff0477ac */ /* 0x000e640008000a00 */
[----:B-1----:R-:W-:-:S04]  /*0110*/  UISETP.NE.U32.AND UP0, UPT, UR4, URZ, UPT ;  /* 0x000000ff0400728c */ /* 0x002fc8000bf05070 */
[----:B------:R-:W-:-:S09]  /*0120*/  UISETP.NE.AND.EX UP0, UPT, UR5, URZ, UPT, UP0 ;  /* 0x000000ff0500728c */ /* 0x000fd2000bf05300 */
[----:B------:R-:W-:Y:S05]  /*0130*/  BRA.U !UP0, `(.L_x_1) ;  /* 0x0000000108147547 */ /* 0x000fea000b800000 */
[----:B------:R-:W1:Y:S01]  /*0140*/  LDC.64 R2, c[0x0][0x888] ;  /* 0x00022200ff027b82 */ /* 0x000e620000000a00 */
[----:B------:R-:W1:Y:S02]  /*0150*/  LDCU.64 UR4, c[0x0][0x358] ;  /* 0x00006b00ff0477ac */ /* 0x000e640008000a00 */
[----:B-1----:R1:W5:Y:S01]  /*0160*/  LDG.E R27, desc[UR4][R2.64] ;  /* 0x00000004021b7981 */ /* 0x002362000c1e1900 */
[----:B------:R-:W-:Y:S01]  /*0170*/  HFMA2 R45, -RZ, RZ, 0, 5.9604644775390625e-08 ;  /* 0x00000001ff2d7431 */ /* 0x000fe200000001ff */
[----:B------:R-:W-:Y:S05]  /*0180*/  BRA `(.L_x_0) ;  /* 0x00000000000c7947 */ /* 0x000fea0003800000 */
.L_x_1:
[----:B------:R-:W1:Y:S01]  /*0190*/  LDCU UR4, c[0x0][0x880] ;  /* 0x00011000ff0477ac */ /* 0x000e620008000800 */
[----:B------:R-:W-:Y:S01]  /*01a0*/  HFMA2 R45, -RZ, RZ, 0, 5.9604644775390625e-08 ;  /* 0x00000001ff2d7431 */ /* 0x000fe200000001ff */
[----:B-1----:R-:W-:-:S07]  /*01b0*/  MOV R27, UR4 ;  /* 0x00000004001b7c02 */ /* 0x002fce0008000f00 */
.L_x_0:
[----:B------:R-:W2:Y:S02]  /*01c0*/  LDCU.64 UR4, c[0x0][0x8b0] ;  /* 0x00011600ff0477ac */ /* 0x000ea40008000a00 */
[----:B--2---:R-:W-:-:S04]  /*01d0*/  UISETP.NE.U32.AND UP0, UPT, UR4, URZ, UPT ;  /* 0x000000ff0400728c */ /* 0x004fc8000bf05070 */
[----:B------:R-:W-:-:S09]  /*01e0*/  UISETP.NE.AND.EX UP0, UPT, UR5, URZ, UPT, UP0 ;  /* 0x000000ff0500728c */ /* 0x000fd2000bf05300 */
[----:B------:R-:W-:Y:S05]  /*01f0*/  BRA.U UP0, `(.L_x_2) ;  /* 0x0000000100287547 */ /* 0x000fea000b800000 */
[----:B------:R-:W2:Y:S02]  /*0200*/  LDCU.64 UR4, c[0x0][0x8a8] ;  /* 0x00011500ff0477ac */ /* 0x000ea40008000a00 */
[----:B--2---:R-:W-:-:S04]  /*0210*/  UISETP.NE.U32.AND UP0, UPT, UR4, URZ, UPT ;  /* 0x000000ff0400728c */ /* 0x004fc8000bf05070 */
[----:B------:R-:W-:-:S09]  /*0220*/  UISETP.NE.AND.EX UP0, UPT, UR5, URZ, UPT, UP0 ;  /* 0x000000ff0500728c */ /* 0x000fd2000bf05300 */
[----:B------:R-:W-:Y:S05]  /*0230*/  BRA.U !UP0, `(.L_x_3) ;  /* 0x0000000108107547 */ /* 0x000fea000b800000 */
[----:B------:R-:W2:Y:S01]  /*0240*/  LDC.64 R24, c[0x0][0x8a8] ;  /* 0x00022a00ff187b82 */ /* 0x000ea20000000a00 */
[----:B------:R-:W2:Y:S02]  /*0250*/  LDCU.64 UR4, c[0x0][0x358] ;  /* 0x00006b00ff0477ac */ /* 0x000ea40008000a00 */
[----:B--2---:R2:W5:Y:S01]  /*0260*/  LDG.E R24, desc[UR4][R24.64] ;  /* 0x0000000418187981 */ /* 0x004562000c1e1900 */
[----:B------:R-:W-:Y:S05]  /*0270*/  BRA `(.L_x_2) ;  /* 0x0000000000087947 */ /* 0x000fea0003800000 */
.L_x_3:
[----:B------:R-:W2:Y:S02]  /*0280*/  LDCU UR4, c[0x0][0x8a0] ;  /* 0x00011400ff0477ac */ /* 0x000ea40008000800 */
[----:B--2---:R-:W-:Y:S02]  /*0290*/  MOV R24, UR4 ;  /* 0x0000000400187c02 */ /* 0x004fe40008000f00 */
.L_x_2:
[----:B------:R-:W-:Y:S01]  /*02a0*/  IMAD.U32 R0, RZ, RZ, UR18 ;  /* 0x00000012ff007e24 */ /* 0x000fe2000f8e00ff */
[----:B------:R-:W-:Y:S04]  /*02b0*/  BSSY.RECONVERGENT B0, `(.L_x_4) ;  /* 0x000000c000007945 */ /* 0x000fe80003800200 */
[C---:B------:R-:W-:Y:S02]  /*02c0*/  ISETP.NE.OR P2, PT, R0.reuse, 0x1, !P1 ;  /* 0x000000010000780c */ /* 0x040fe40004f45670 */
[----:B------:R-:W-:-:S11]  /*02d0*/  ISETP.NE.OR P0, PT, R0, 0x3, !P1 ;  /* 0x000000030000780c */ /* 0x000fd60004f05670 */
[----:B------:R-:W-:Y:S05]  /*02e0*/  @P2 BRA `(.L_x_5) ;  /* 0x0000000000202947 */ /* 0x000fea0003800000 */
[----:B------:R-:W3:Y:S02]  /*02f0*/  LDCU.64 UR4, c[0x0][0x348] ;  /* 0x00006900ff0477ac */ /* 0x000ee40008000a00 */
[----:B---3--:R-:W-:Y:S02]  /*0300*/  UIADD3 UR6, UP1, UPT, UR4, 0x80, URZ ;  /* 0x0000008004067890 */ /* 0x008fe4000ff3e0ff */
[----:B------:R-:W-:Y:S02]  /*0310*/  UIADD3 UR4, UP0, UPT, UR4, 0x180, URZ ;  /* 0x0000018004047890 */ /* 0x000fe4000ff1e0ff */
[----:B------:R-:W-:Y:S02]  /*0320*/  UIADD3.X UR7, UPT, UPT, URZ, UR5, URZ, UP1, !UPT ;  /* 0x00000005ff077290 */ /* 0x000fe40008ffe4ff */
[----:B------:R-:W-:-:S07]  /*0330*/  UIADD3.X UR5, UPT, UPT, URZ, UR5, URZ, UP0, !UPT ;  /* 0x00000005ff057290 */ /* 0x000fce00087fe4ff */
[----:B------:R3:W-:Y:S02]  /*0340*/  UTMACCTL.PF [UR6] ;  /* 0x00000000060079b9 */ /* 0x0007e40008040000 */
[----:B------:R3:W-:Y:S02]  /*0350*/  UTMACCTL.PF [UR4] ;  /* 0x00000000040079b9 */ /* 0x0007e40008040000 */
[----:B---3--:R-:W-:Y:S01]  /*0360*/  NOP ;  /* 0x0000000000007918 */ /* 0x008fe20000000000 */
.L_x_5:
[----:B------:R-:W-:Y:S05]  /*0370*/  BSYNC.RECONVERGENT B0 ;  /* 0x0000000000007941 */ /* 0x000fea0003800200 */
.L_x_4:
[----:B------:R-:W-:Y:S04]  /*0380*/  BSSY.RECONVERGENT B0, `(.L_x_6) ;  /* 0x000000a000007945 */ /* 0x000fe80003800200 */
        /* <DEDUP_REMOVED lines=9> */
.L_x_7:
[----:B------:R-:W-:Y:S05]  /*0420*/  BSYNC.RECONVERGENT B0 ;  /* 0x0000000000007941 */ /* 0x000fea0003800200 */
.L_x_6:
[----:B------:R-:W3:Y:S01]  /*0430*/  LDCU.64 UR4, c[0x0][0x888] ;  /* 0x00011100ff0477ac */ /* 0x000ee20008000a00 */
[----:B------:R-:W-:Y:S02]  /*0440*/  UISETP.EQ.U32.AND UP2, UPT, UR8, URZ, UPT ;  /* 0x000000ff0800728c */ /* 0x000fe4000bf42070 */
[----:B------:R-:W-:Y:S02]  /*0450*/  UPLOP3.LUT UP3, UPT, UPT, UPT, UPT, 0x80, 0x8 ;  /* 0x000000000008789c */ /* 0x000fe40003f6f070 */
[----:B---3--:R-:W-:-:S04]  /*0460*/  UISETP.NE.U32.AND UP0, UPT, UR4, URZ, UPT ;  /* 0x000000ff0400728c */ /* 0x008fc8000bf05070 */
[----:B------:R-:W-:-:S04]  /*0470*/  UISETP.NE.AND.EX UP1, UPT, UR5, URZ, UPT, UP0 ;  /* 0x000000ff0500728c */ /* 0x000fc8000bf25300 */
[----:B------:R-:W-:-:S04]  /*0480*/  UISETP.EQ.OR.EX UP4, UPT, UR9, URZ, !UP1, UP2 ;  /* 0x000000ff0900728c */ /* 0x000fc8000cf82720 */
[----:B------:R-:W-:-:S06]  /*0490*/  UP2UR UR4, UPR, URZ, 0x10 ;  /* 0x00000010ff047883 */ /* 0x000fcc0008000000 */
[----:B------:R-:W-:Y:S01]  /*04a0*/  MOV R49, UR4 ;  /* 0x0000000400317c02 */ /* 0x000fe20008000f00 */
[----:B------:R-:W-:Y:S06]  /*04b0*/  BRA.U !UP4, `(.L_x_8) ;  /* 0x000000010c207547 */ /* 0x000fec000b800000 */
[----:B------:R-:W-:Y:S01]  /*04c0*/  UISETP.NE.U32.AND UP2, UPT, UR8, URZ, UPT ;  /* 0x000000ff0800728c */ /* 0x000fe2000bf45070 */
[----:B-----5:R-:W-:Y:S01]  /*04d0*/  FSETP.NEU.AND P0, PT, R27, RZ, PT ;  /* 0x000000ff1b00720b */ /* 0x020fe20003f0d000 */
[----:B------:R-:W-:Y:S02]  /*04e0*/  USEL UR4, URZ, 0xffffffff, UP1 ;  /* 0xffffffffff047887 */ /* 0x000fe40008800000 */
[----:B------:R-:W-:-:S10]  /*04f0*/  UISETP.NE.AND.EX UP2, UPT, UR9, URZ, UPT, UP2 ;  /* 0x000000ff0900728c */ /* 0x000fd4000bf45320 */
[----:B------:R-:W-:Y:S01]  /*0500*/  VOTEU.ANY UP0, P0 ;  /* 0x0000000000ff7886 */ /* 0x000fe20000000100 */
[----:B------:R-:W-:-:S04]  /*0510*/  @!UP2 USEL UR4, URZ, 0xffffffff, UP0 ;  /* 0xffffffffff04a887 */ /* 0x000fc80008000000 */
[----:B------:R-:W-:-:S04]  /*0520*/  ULOP3.LUT UR4, UR4, 0x1, URZ, 0xc0, !UPT ;  /* 0x0000000104047892 */ /* 0x000fc8000f8ec0ff */
[----:B------:R-:W-:-:S11]  /*0530*/  UISETP.NE.U32.AND UP3, UPT, UR4, 0x1, UPT ;  /* 0x000000010400788c */ /* 0x000fd6000bf65070 */
.L_x_8:
[----:B------:R-:W3:Y:S01]  /*0540*/  SHFL.IDX PT, R0, R46, RZ, 0x1f ;  /* 0x00001fff2e007589 */ /* 0x000ee200000e0000 */
[----:B------:R-:W-:Y:S02]  /*0550*/  UISETP.NE.AND UP5, UPT, UR18, 0x2, UPT ;  /* 0x000000021200788c */ /* 0x000fe4000bfa5270 */
[----:B------:R-:W-:Y:S02]  /*0560*/  UISETP.NE.AND UP0, UPT, UR18, 0x2, UPT ;  /* 0x000000021200788c */ /* 0x000fe4000bf05270 */
[----:B------:R-:W-:Y:S02]  /*0570*/  UISETP.NE.OR UP2, UPT, UR38, URZ, UP5 ;  /* 0x000000ff2600728c */ /* 0x000fe4000af45670 */
[----:B------:R-:W-:-:S04]  /*0580*/  USEL UR67, URZ, 0x1, UP0 ;  /* 0x00000001ff437887 */ /* 0x000fc80008000000 */
[----:B------:R-:W-:Y:S02]  /*0590*/  PLOP3.LUT P3, PT, P1, PT, UP2, 0xae, 0xea ;  /* 0x0000000000ea781c */ /* 0x000fe40000f6f52e */
[----:B---3--:R-:W-:-:S13]  /*05a0*/  ISETP.NE.AND P0, PT, R0, RZ, PT ;  /* 0x000000ff0000720c */ /* 0x008fda0003f05270 */
[----:B------:R-:W-:Y:S05]  /*05b0*/  @P0 BRA `(.L_x_9) ;  /* 0x00000000009c0947 */ /* 0x000fea0003800000 */
[----:B------:R-:W-:Y:S01]  /*05c0*/  ELECT P0, URZ, PT ;  /* 0x0000000000ff782f */ /* 0x000fe20003800000 */
[----:B------:R-:W-:-:S12]  /*05d0*/  BSSY.RECONVERGENT B0, `(.L_x_9) ;  /* 0x0000025000007945 */ /* 0x000fd80003800200 */
[----:B------:R-:W-:Y:S05]  /*05e0*/  @!P0 BRA `(.L_x_10) ;  /* 0x00000000008c8947 */ /* 0x000fea0003800000 */
[----:B------:R-:W3:Y:S01]  /*05f0*/  S2UR UR5, SR_CgaCtaId ;  /* 0x00000000000579c3 */ /* 0x000ee20000008800 */
[----:B------:R-:W-:Y:S01]  /*0600*/  UMOV UR4, 0x400 ;  /* 0x0000040000047882 */ /* 0x000fe20000000000 */
[----:B------:R-:W-:Y:S02]  /*0610*/  UMOV UR6, 0x1 ;  /* 0x0000000100067882 */ /* 0x000fe40000000000 */
[----:B------:R-:W-:-:S04]  /*0620*/  UIADD3 UR6, UPT, UPT, -UR6, 0x100000, URZ ;  /* 0x0010000006067890 */ /* 0x000fc8000fffe1ff */
[----:B------:R-:W-:Y:S02]  /*0630*/  USHF.L.U32 UR7, UR6, 0xb, URZ ;  /* 0x0000000b06077899 */ /* 0x000fe400080006ff */
[----:B------:R-:W-:Y:S02]  /*0640*/  USHF.L.U32 UR6, UR6, 0x1, URZ ;  /* 0x0000000106067899 */ /* 0x000fe400080006ff */
[----:B---3--:R-:W-:Y:S01]  /*0650*/  ULEA UR4, UR5, UR4, 0x18 ;  /* 0x0000000405047291 */ /* 0x008fe2000f8ec0ff */
[----:B------:R-:W3:Y:S11]  /*0660*/  FENCE.VIEW.ASYNC.S ;  /* 0x00000000000073c6 */ /* 0x000ef60000000000 */
[----:B---3--:R3:W4:Y:S01]  /*0670*/  SYNCS.EXCH.64 URZ, [UR4], UR6 ;  /* 0x0000000604ff75b2 */ /* 0x0087220008000100 */
[----:B------:R3:W1:Y:S01]  /*0680*/  SYNCS.EXCH.64 URZ, [UR4+0x68], UR6 ;  /* 0x0000680604ff75b2 */ /* 0x0006620008000100 */
        /* <DEDUP_REMOVED lines=23> */
[----:B------:R3:W1:Y:S02]  /*0800*/  SYNCS.EXCH.64 URZ, [UR4+0xc8], UR6 ;  /* 0x0000c80604ff75b2 */ /* 0x0006640008000100 */
[----:B---34-:R-:W-:Y:S01]  /*0810*/  NOP ;  /* 0x0000000000007918 */ /* 0x018fe20000000000 */
.L_x_10:
[----:B------:R-:W-:Y:S05]  /*0820*/  BSYNC.RECONVERGENT B0 ;  /* 0x0000000000007941 */ /* 0x000fea0003800200 */
.L_x_9:
[----:B------:R-:W3:Y:S01]  /*0830*/  SHFL.IDX PT, R0, R46, RZ, 0x1f ;  /* 0x00001fff2e007589 */ /* 0x000ee200000e0000 */
[----:B------:R-:W-:Y:S01]  /*0840*/  NOP ;  /* 0x0000000000007918 */ /* 0x000fe20000000000 */
[----:B---3--:R-:W-:-:S13]  /*0850*/  ISETP.NE.AND P0, PT, R0, 0x1, PT ;  /* 0x000000010000780c */ /* 0x008fda0003f05270 */
[----:B------:R-:W-:Y:S05]  /*0860*/  @P0 BRA `(.L_x_11) ;  /* 0x0000000000580947 */ /* 0x000fea0003800000 */
[----:B------:R-:W3:Y:S01]  /*0870*/  S2UR UR5, SR_CgaCtaId ;  /* 0x00000000000579c3 */ /* 0x000ee20000008800 */
[----:B------:R-:W-:Y:S01]  /*0880*/  UMOV UR4, 0x400 ;  /* 0x0000040000047882 */ /* 0x000fe20000000000 */
[----:B------:R-:W-:Y:S01]  /*0890*/  UMOV UR8, 0x20 ;  /* 0x0000002000087882 */ /* 0x000fe20000000000 */
[----:B------:R-:W-:Y:S01]  /*08a0*/  UMOV UR6, 0x80 ;  /* 0x0000008000067882 */ /* 0x000fe20000000000 */
[----:B------:R-:W-:-:S04]  /*08b0*/  UIADD3 UR8, UPT, UPT, -UR8, 0x100000, URZ ;  /* 0x0010000008087890 */ /* 0x000fc8000fffe1ff */
[----:B------:R-:W-:Y:S02]  /*08c0*/  USHF.L.U32 UR9, UR8, 0xb, URZ ;  /* 0x0000000b08097899 */ /* 0x000fe400080006ff */
[----:B------:R-:W-:Y:S02]  /*08d0*/  USHF.L.U32 UR8, UR8, 0x1, URZ ;  /* 0x0000000108087899 */ /* 0x000fe400080006ff */
[----:B------:R-:W-:-:S04]  /*08e0*/  UIADD3 UR6, UPT, UPT, -UR6, 0x100000, URZ ;  /* 0x0010000006067890 */ /* 0x000fc8000fffe1ff */
[----:B------:R-:W-:Y:S02]  /*08f0*/  USHF.L.U32 UR7, UR6, 0xb, URZ ;  /* 0x0000000b06077899 */ /* 0x000fe400080006ff */
[----:B------:R-:W-:Y:S01]  /*0900*/  USHF.L.U32 UR6, UR6, 0x1, URZ ;  /* 0x0000000106067899 */ /* 0x000fe200080006ff */
[----:B------:R-:W-:Y:S01]  /*0910*/  ELECT P0, URZ, PT ;  /* 0x0000000000ff782f */ /* 0x000fe20003800000 */
[----:B---3--:R-:W-:Y:S01]  /*0920*/  ULEA UR4, UR5, UR4, 0x18 ;  /* 0x0000000405047291 */ /* 0x008fe2000f8ec0ff */
[----:B------:R-:W3:Y:S11]  /*0930*/  FENCE.VIEW.ASYNC.S ;  /* 0x00000000000073c6 */ /* 0x000ef60000000000 */
[----:B---3--:R3:W4:Y:S01]  /*0940*/  SYNCS.EXCH.64 URZ, [UR4+0xd0], UR8 ;  /* 0x0000d00804ff75b2 */ /* 0x0087220008000100 */
[----:B------:R3:W1:Y:S01]  /*0950*/  SYNCS.EXCH.64 URZ, [UR4+0xf0], UR6 ;  /* 0x0000f00604ff75b2 */ /* 0x0006620008000100 */
[----:B------:R3:W1:Y:S01]  /*0960*/  SYNCS.EXCH.64 URZ, [UR4+0xd8], UR8 ;  /* 0x0000d80804ff75b2 */ /* 0x0006620008000100 */
[----:B------:R3:W1:Y:S01]  /*0970*/  SYNCS.EXCH.64 URZ, [UR4+0xf8], UR6 ;  /* 0x0000f80604ff75b2 */ /* 0x0006620008000100 */
[----:B------:R3:W1:Y:S01]  /*0980*/  SYNCS.EXCH.64 URZ, [UR4+0xe0], UR8 ;  /* 0x0000e00804ff75b2 */ /* 0x0006620008000100 */
[----:B------:R3:W1:Y:S01]  /*0990*/  SYNCS.EXCH.64 URZ, [UR4+0x100], UR6 ;  /* 0x0001000604ff75b2 */ /* 0x0006620008000100 */
[----:B------:R3:W1:Y:S01]  /*09a0*/  SYNCS.EXCH.64 URZ, [UR4+0xe8], UR8 ;  /* 0x0000e80804ff75b2 */ /* 0x0006620008000100 */
[----:B------:R3:W1:Y:S01]  /*09b0*/  SYNCS.EXCH.64 URZ, [UR4+0x108], UR6 ;  /* 0x0001080604ff75b2 */ /* 0x0006620008000100 */
[----:B------:R-:W-:Y:S01]  /*09c0*/  NOP ;  /* 0x0000000000007918 */ /* 0x000fe20000000000 */
.L_x_11:
[----:B------:R-:W2:Y:S01]  /*09d0*/  SHFL.IDX PT, R0, R46, RZ, 0x1f ;  /* 0x00001fff2e007589 */ /* 0x000ea200000e0000 */
[----:B------:R-:W-:Y:S01]  /*09e0*/  NOP ;  /* 0x0000000000007918 */ /* 0x000fe20000000000 */
[----:B--2---:R-:W-:-:S13]  /*09f0*/  ISETP.NE.AND P0, PT, R0, 0x3, PT ;  /* 0x000000030000780c */ /* 0x004fda0003f05270 */
[----:B------:R-:W-:Y:S05]  /*0a00*/  @P0 BRA `(.L_x_12) ;  /* 0x0000000000300947 */ /* 0x000fea0003800000 */
[----:B------:R-:W2:Y:S01]  /*0a10*/  S2UR UR5, SR_CgaCtaId ;  /* 0x00000000000579c3 */ /* 0x000ea20000008800 */
[----:B---3--:R-:W-:Y:S01]  /*0a20*/  UMOV UR4, 0x400 ;  /* 0x0000040000047882 */ /* 0x008fe20000000000 */
[----:B------:R-:W-:Y:S01]  /*0a30*/  UMOV UR6, 0x20 ;  /* 0x0000002000067882 */ /* 0x000fe20000000000 */
[----:B------:R-:W-:Y:S01]  /*0a40*/  ELECT P0, URZ, PT ;  /* 0x0000000000ff782f */ /* 0x000fe20003800000 */
[----:B------:R-:W-:-:S04]  /*0a50*/  UIADD3 UR6, UPT, UPT, -UR6, 0x100000, URZ ;  /* 0x0010000006067890 */ /* 0x000fc8000fffe1ff */
[----:B------:R-:W-:Y:S02]  /*0a60*/  USHF.L.U32 UR7, UR6, 0xb, URZ ;  /* 0x0000000b06077899 */ /* 0x000fe400080006ff */
[----:B------:R-:W-:Y:S02]  /*0a70*/  USHF.L.U32 UR6, UR6, 0x1, URZ ;  /* 0x0000000106067899 */ /* 0x000fe400080006ff */
[----:B--2---:R-:W-:Y:S01]  /*0a80*/  ULEA UR4, UR5, UR4, 0x18 ;  /* 0x0000000405047291 */ /* 0x004fe2000f8ec0ff */
[----:B------:R-:W2:Y:S11]  /*0a90*/  FENCE.VIEW.ASYNC.S ;  /* 0x00000000000073c6 */ /* 0x000eb60000000000 */
[----:B--2---:R2:W3:Y:S01]  /*0aa0*/  SYNCS.EXCH.64 URZ, [UR4+0x110], UR6 ;  /* 0x0001100604ff75b2 */ /* 0x0044e20008000100 */
[----:B------:R2:W1:Y:S01]  /*0ab0*/  SYNCS.EXCH.64 URZ, [UR4+0x118], UR6 ;  /* 0x0001180604ff75b2 */ /* 0x0004620008000100 */
[----:B------:R-:W-:Y:S01]  /*0ac0*/  NOP ;  /* 0x0000000000007918 */ /* 0x000fe20000000000 */
.L_x_12:
[----:B------:R-:W4:Y:S01]  /*0ad0*/  SHFL.IDX PT, R0, R46, RZ, 0x1f ;  /* 0x00001fff2e007589 */ /* 0x000f2200000e0000 */
[----:B------:R-:W-:Y:S01]  /*0ae0*/  NOP ;  /* 0x0000000000007918 */ /* 0x000fe20000000000 */
[----:B----4-:R-:W-:-:S13]  /*0af0*/  ISETP.NE.AND P0, PT, R0, 0x4, PT ;  /* 0x000000040000780c */ /* 0x010fda0003f05270 */
[----:B------:R-:W-:Y:S05]  /*0b00*/  @P0 BRA `(.L_x_13) ;  /* 0x0000000000440947 */ /* 0x000fea0003800000 */
[----:B------:R-:W4:Y:S01]  /*0b10*/  S2UR UR5, SR_CgaCtaId ;  /* 0x00000000000579c3 */ /* 0x000f220000008800 */
[----:B--23--:R-:W-:Y:S01]  /*0b20*/  UMOV UR4, 0x1e0 ;  /* 0x000001e000047882 */ /* 0x00cfe20000000000 */
[----:B------:R-:W-:Y:S01]  /*0b30*/  UMOV UR6, 0x400 ;  /* 0x0000040000067882 */ /* 0x000fe20000000000 */
[----:B------:R-:W-:Y:S01]  /*0b40*/  USEL UR4, UR4, 0x1a0, UP3 ;  /* 0x000001a004047887 */ /* 0x000fe20009800000 */
[----:B------:R-:W-:Y:S01]  /*0b50*/  UMOV UR8, 0x1 ;  /* 0x0000000100087882 */ /* 0x000fe20000000000 */
[----:B------:R-:W-:Y:S01]  /*0b60*/  ELECT P0, URZ, PT ;  /* 0x0000000000ff782f */ /* 0x000fe20003800000 */
[----:B------:R-:W-:-:S04]  /*0b70*/  UIADD3 UR8, UPT, UPT, -UR8, 0x100000, URZ ;  /* 0x0010000008087890 */ /* 0x000fc8000fffe1ff */
[----:B------:R-:W-:Y:S02]  /*0b80*/  USHF.L.U32 UR9, UR8, 0xb, URZ ;  /* 0x0000000b08097899 */ /* 0x000fe400080006ff */
[----:B------:R-:W-:Y:S02]  /*0b90*/  USHF.L.U32 UR8, UR8, 0x1, URZ ;  /* 0x0000000108087899 */ /* 0x000fe400080006ff */
[----:B----4-:R-:W-:Y:S02]  /*0ba0*/  ULEA UR6, UR5, UR6, 0x18 ;  /* 0x0000000605067291 */ /* 0x010fe4000f8ec0ff */
[----:B------:R-:W-:-:S04]  /*0bb0*/  UIADD3 UR4, UPT, UPT, -UR4, 0x100000, URZ ;  /* 0x0010000004047890 */ /* 0x000fc8000fffe1ff */
[----:B------:R-:W-:Y:S02]  /*0bc0*/  USHF.L.U32 UR5, UR4, 0xb, URZ ;  /* 0x0000000b04057899 */ /* 0x000fe400080006ff */
[----:B------:R-:W-:Y:S01]  /*0bd0*/  USHF.L.U32 UR4, UR4, 0x1, URZ ;  /* 0x0000000104047899 */ /* 0x000fe200080006ff */
[----:B------:R-:W2:Y:S03]  /*0be0*/  FENCE.VIEW.ASYNC.S ;  /* 0x00000000000073c6 */ /* 0x000ea60000000000 */
[----:B--2---:R4:W2:Y:S08]  /*0bf0*/  SYNCS.EXCH.64 URZ, [UR6+0x120], UR8 ;  /* 0x0001200806ff75b2 */ /* 0x0048b00008000100 */
[----:B------:R4:W3:Y:S02]  /*0c00*/  SYNCS.EXCH.64 URZ, [UR6+0x128], UR4 ;  /* 0x0001280406ff75b2 */ /* 0x0008e40008000100 */
[----:B----4-:R-:W-:Y:S01]  /*0c10*/  NOP ;  /* 0x0000000000007918 */ /* 0x010fe20000000000 */
.L_x_13:
[----:B------:R-:W4:Y:S01]  /*0c20*/  SHFL.IDX PT, R0, R46, RZ, 0x1f ;  /* 0x00001fff2e007589 */ /* 0x000f2200000e0000 */
[----:B------:R-:W-:Y:S01]  /*0c30*/  ISETP.NE.OR P1, PT, RZ, UR18, !P1 ;  /* 0x00000012ff007c0c */ /* 0x000fe2000cf25670 */
[----:B------:R-:W-:Y:S01]  /*0c40*/  NOP ;  /* 0x0000000000007918 */ /* 0x000fe20000000000 */
[----:B----4-:R-:W-:-:S13]  /*0c50*/  ISETP.NE.AND P0, PT, R0, 0x5, PT ;  /* 0x000000050000780c */ /* 0x010fda0003f05270 */
[----:B------:R-:W-:Y:S05]  /*0c60*/  @P0 BRA `(.L_x_14) ;  /* 0x0000000000480947 */ /* 0x000fea0003800000 */
[----:B------:R-:W4:Y:S01]  /*0c70*/  S2UR UR5, SR_CgaCtaId ;  /* 0x00000000000579c3 */ /* 0x000f220000008800 */
[----:B--23--:R-:W-:Y:S01]  /*0c80*/  UMOV UR4, 0x400 ;  /* 0x0000040000047882 */ /* 0x00cfe20000000000 */
        /* <DEDUP_REMOVED lines=9> */
[----:B----4-:R-:W-:Y:S01]  /*0d20*/  ULEA UR4, UR5, UR4, 0x18 ;  /* 0x0000000405047291 */ /* 0x010fe2000f8ec0ff */
[----:B------:R-:W2:Y:S11]  /*0d30*/  FENCE.VIEW.ASYNC.S ;  /* 0x00000000000073c6 */ /* 0x000eb60000000000 */
[----:B--2---:R4:W2:Y:S01]  /*0d40*/  SYNCS.EXCH.64 URZ, [UR4+0x130], UR6 ;  /* 0x0001300604ff75b2 */ /* 0x0048a20008000100 */
[----:B------:R4:W3:Y:S01]  /*0d50*/  SYNCS.EXCH.64 URZ, [UR4+0x140], UR8 ;  /* 0x0001400804ff75b2 */ /* 0x0008e20008000100 */
[----:B------:R4:W1:Y:S01]  /*0d60*/  SYNCS.EXCH.64 URZ, [UR4+0x138], UR6 ;  /* 0x0001380604ff75b2 */ /* 0x0008620008000100 */
[----:B------:R4:W1:Y:S02]  /*0d70*/  SYNCS.EXCH.64 URZ, [UR4+0x148], UR8 ;  /* 0x0001480804ff75b2 */ /* 0x0008640008000100 */
[----:B----4-:R-:W-:Y:S01]  /*0d80*/  NOP ;  /* 0x0000000000007918 */ /* 0x010fe20000000000 */
.L_x_14:
[----:B--23--:R-:W2:Y:S01]  /*0d90*/  S2UR UR7, SR_CgaCtaId ;  /* 0x00000000000779c3 */ /* 0x00cea20000008800 */
[----:B------:R-:W-:Y:S01]  /*0da0*/  VOTEU.ALL UP0, P1 ;  /* 0x0000000000ff7886 */ /* 0x000fe20000800000 */
[----:B------:R-:W-:Y:S01]  /*0db0*/  UMOV UR4, 0x20 ;  /* 0x0000002000047882 */ /* 0x000fe20000000000 */
[----:B------:R-:W-:Y:S01]  /*0dc0*/  NOP ;  /* 0x0000000000007918 */ /* 0x000fe20000000000 */
[----:B-1----:R-:W-:Y:S01]  /*0dd0*/  LOP3.LUT R3, R55, 0x1f, RZ, 0xc0, !PT ;  /* 0x0000001f37037812 */ /* 0x002fe200078ec0ff */
[----:B------:R-:W-:Y:S01]  /*0de0*/  UISETP.NE.AND UP4, UPT, UR18, URZ, UPT ;  /* 0x000000ff1200728c */ /* 0x000fe2000bf85270 */
[----:B------:R-:W-:Y:S01]  /*0df0*/  @!UP0 UMOV UR6, 0x400 ;  /* 0x0000040000068882 */ /* 0x000fe20000000000 */
[----:B------:R-:W-:-:S04]  /*0e00*/  @!UP0 UIADD3 UR4, UPT, UPT, -UR4, 0x100000, URZ ;  /* 0x0010000004048890 */ /* 0x000fc8000fffe1ff */
[----:B------:R-:W-:Y:S02]  /*0e10*/  @!UP0 USHF.L.U32 UR5, UR4, 0xb, URZ ;  /* 0x0000000b04058899 */ /* 0x000fe400080006ff */
[----:B------:R-:W-:Y:S02]  /*0e20*/  @!UP0 USHF.L.U32 UR4, UR4, 0x1, URZ ;  /* 0x0000000104048899 */ /* 0x000fe400080006ff */
[----:B--2---:R-:W-:Y:S01]  /*0e30*/  @!UP0 ULEA UR6, UR7, UR6, 0x18 ;  /* 0x0000000607068291 */ /* 0x004fe2000f8ec0ff */
[----:B------:R-:W1:Y:S01]  /*0e40*/  LDCU UR7, c[0x0][0x36c] ;  /* 0x00006d80ff0777ac */ /* 0x000e620008000800 */
[----:B------:R-:W-:Y:S01]  /*0e50*/  VOTEU.ALL UP0, P1 ;  /* 0x0000000000ff7886 */ /* 0x000fe20000800000 */
[----:B------:R-:W2:Y:S09]  /*0e60*/  FENCE.VIEW.ASYNC.S ;  /* 0x00000000000073c6 */ /* 0x000eb20000000000 */
[----:B--2---:R2:W3:Y:S01]  /*0e70*/  @!UP0 SYNCS.EXCH.64 URZ, [UR6+0x150], UR4 ;  /* 0x0001500406ff85b2 */ /* 0x0044e20008000100 */
[----:B-1----:R-:W-:-:S09]  /*0e80*/  UISETP.EQ.U32.AND UP6, UPT, UR7, 0x1, UPT ;  /* 0x000000010700788c */ /* 0x002fd2000bfc2070 */
[----:B--2---:R-:W-:Y:S05]  /*0e90*/  BRA.U !UP6, `(.L_x_15) ;  /* 0x000000010e087547 */ /* 0x004fea000b800000 */
[----:B---3--:R-:W-:Y:S01]  /*0ea0*/  UCGABAR_ARV ;  /* 0x00000000000079c7 */ /* 0x008fe20008000000 */
[----:B------:R-:W-:Y:S05]  /*0eb0*/  BRA `(.L_x_16) ;  /* 0x0000000000047947 */ /* 0x000fea0003800000 */
.L_x_15:
[----:B---3--:R-:W-:Y:S01]  /*0ec0*/  NOP ;  /* 0x0000000000007918 */ /* 0x008fe20000000000 */
.L_x_16:
[----:B------:R-:W1:Y:S01]  /*0ed0*/  S2UR UR22, SR_CTAID.X ;  /* 0x00000000001679c3 */ /* 0x000e620000002500 */
[----:B------:R-:W-:-:S05]  /*0ee0*/  CS2R.32 R48, SR_CgaSize ;  /* 0x0000000000307805 */ /* 0x000fca0000008a00 */
[----:B------:R-:W-:-:S05]  /*0ef0*/  IMAD R48, R48, -0xa0, RZ ;  /* 0xffffff6030307824 */ /* 0x000fca00078e02ff */
[----:B------:R-:W-:-:S14]  /*0f00*/  R2UR UR5, R48 ;  /* 0x00000000300572ca */ /* 0x000fdc00000e0000 */
[----:B------:R-:W2:Y:S01]  /*0f10*/  LDCU UR5, c[0x0][UR5+0x2b0] ;  /* 0x00005600050577ac */ /* 0x000ea20008000800 */
[----:B------:R-:W-:-:S05]  /*0f20*/  CS2R.32 R48, SR_CgaSize ;  /* 0x0000000000307805 */ /* 0x000fca0000008a00 */
[----:B------:R-:W-:-:S05]  /*0f30*/  IMAD R48, R48, -0xa0, RZ ;  /* 0xffffff6030307824 */ /* 0x000fca00078e02ff */
[----:B------:R-:W-:-:S14]  /*0f40*/  R2UR UR4, R48 ;  /* 0x00000000300472ca */ /* 0x000fdc00000e0000 */
[----:B------:R-:W3:Y:S01]  /*0f50*/  LDCU UR4, c[0x0][UR4+0x2b4] ;  /* 0x00005680040477ac */ /* 0x000ee20008000800 */
[----:B------:R-:W4:Y:S01]  /*0f60*/  S2UR UR20, SR_CTAID.Y ;  /* 0x00000000001479c3 */ /* 0x000f220000002600 */
[----:B------:R-:W-:-:S05]  /*0f70*/  CS2R.32 R48, SR_CgaSize ;  /* 0x0000000000307805 */ /* 0x000fca0000008a00 */
[----:B------:R-:W-:-:S05]  /*0f80*/  IMAD R48, R48, -0xa0, RZ ;  /* 0xffffff6030307824 */ /* 0x000fca00078e02ff */
[----:B------:R-:W-:-:S14]  /*0f90*/  R2UR UR7, R48 ;  /* 0x00000000300772ca */ /* 0x000fdc00000e0000 */
[----:B------:R-:W3:Y:S01]  /*0fa0*/  LDCU UR7, c[0x0][UR7+0x2a0] ;  /* 0x00005400070777ac */ /* 0x000ee20008000800 */
[----:B------:R-:W-:-:S05]  /*0fb0*/  CS2R.32 R48, SR_CgaSize ;  /* 0x0000000000307805 */ /* 0x000fca0000008a00 */
[----:B------:R-:W-:-:S05]  /*0fc0*/  IMAD R48, R48, -0xa0, RZ ;  /* 0xffffff6030307824 */ /* 0x000fca00078e02ff */
[----:B------:R-:W-:-:S14]  /*0fd0*/  R2UR UR8, R48 ;  /* 0x00000000300872ca */ /* 0x000fdc00000e0000 */
[----:B------:R-:W3:Y:S01]  /*0fe0*/  LDCU UR8, c[0x0][UR8+0x2a4] ;  /* 0x00005480080877ac */ /* 0x000ee20008000800 */
[----:B------:R-:W3:Y:S01]  /*0ff0*/  LDCU UR19, c[0x0][0xb24] ;  /* 0x00016480ff1377ac */ /* 0x000ee20008000800 */
[----:B------:R-:W3:Y:S01]  /*1000*/  LDCU UR39, c[0x0][0xb24] ;  /* 0x00016480ff2777ac */ /* 0x000ee20008000800 */
[----:B-1----:R-:W-:Y:S01]  /*1010*/  I2FP.F32.U32 R2, UR22 ;  /* 0x0000001600027c45 */ /* 0x002fe20008201000 */
[----:B------:R-:W1:Y:S04]  /*1020*/  LDCU UR24, c[0x0][0xb30] ;  /* 0x00016600ff1877ac */ /* 0x000e680008000800 */
[----:B--2---:R-:W-:Y:S01]  /*1030*/  FMUL R2, R2, UR5 ;  /* 0x0000000502027c20 */ /* 0x004fe20008400000 */
[----:B----4-:R-:W-:-:S05]  /*1040*/  I2FP.F32.U32 R0, UR20 ;  /* 0x0000001400007c45 */ /* 0x010fca0008201000 */
[----:B------:R-:W2:Y:S01]  /*1050*/  F2I.U32.TRUNC.NTZ R2, R2 ;  /* 0x0000000200027305 */ /* 0x000ea2000020f000 */
[----:B---3--:R-:W-:-:S07]  /*1060*/  FMUL R0, R0, UR4 ;  /* 0x0000000400007c20 */ /* 0x008fce0008400000 */
[----:B------:R-:W3:Y:S01]  /*1070*/  F2I.U32.TRUNC.NTZ R0, R0 ;  /* 0x0000000000007305 */ /* 0x000ee2000020f000 */
[----:B--2---:R-:W-:Y:S02]  /*1080*/  R2UR UR4, R2 ;  /* 0x00000000020472ca */ /* 0x004fe400000e0000 */
[----:B------:R-:W-:Y:S02]  /*1090*/  PRMT R2, RZ, 0x7610, R2 ;  /* 0x00007610ff027816 */ /* 0x000fe40000000002 */
[----:B---3--:R-:W-:Y:S02]  /*10a0*/  R2UR UR6, R0 ;  /* 0x00000000000672ca */ /* 0x008fe400000e0000 */
[----:B------:R-:W-:-:S07]  /*10b0*/  PRMT R0, RZ, 0x7610, R0 ;  /* 0x00007610ff007816 */ /* 0x000fce0000000000 */
[----:B------:R-:W-:-:S04]  /*10c0*/  UIADD3 UR5, UPT, UPT, -UR4, URZ, URZ ;  /* 0x000000ff04057290 */ /* 0x000fc8000fffe1ff */
[----:B------:R-:W-:Y:S02]  /*10d0*/  UIMAD UR5, UR7, UR5, UR22 ;  /* 0x00000005070572a4 */ /* 0x000fe4000f8e0216 */
[----:B------:R-:W-:-:S04]  /*10e0*/  UIADD3 UR4, UPT, UPT, -UR6, URZ, URZ ;  /* 0x000000ff06047290 */ /* 0x000fc8000fffe1ff */
[----:B------:R-:W-:Y:S01]  /*10f0*/  IMAD.U32 R48, RZ, RZ, UR5 ;  /* 0x00000005ff307e24 */ /* 0x000fe2000f8e00ff */
[----:B------:R-:W-:-:S06]  /*1100*/  UIMAD UR4, UR8, UR4, UR20 ;  /* 0x00000004080472a4 */ /* 0x000fcc000f8e0214 */
[----:B------:R-:W-:Y:S01]  /*1110*/  IMAD.U32 R47, RZ, RZ, UR4 ;  /* 0x00000004ff2f7e24 */ /* 0x000fe2000f8e00ff */
[----:B-1----:R-:W-:Y:S06]  /*1120*/  BRA.U UP4, `(.L_x_17) ;  /* 0x0000000104307547 */ /* 0x002fec000b800000 */
[----:B------:R-:W-:Y:S01]  /*1130*/  R2UR UR5, R47 ;  /* 0x000000002f0572ca */ /* 0x000fe200000e0000 */
[----:B------:R-:W-:Y:S01]  /*1140*/  UMOV UR7, 0x3 ;  /* 0x0000000300077882 */ /* 0x000fe20000000000 */
[----:B------:R-:W-:-:S11]  /*1150*/  R2UR UR4, R48 ;  /* 0x00000000300472ca */ /* 0x000fd600000e0000 */
[----:B------:R-:W-:-:S04]  /*1160*/  UISETP.NE.AND UP0, UPT, UR5, URZ, UPT ;  /* 0x000000ff0500728c */ /* 0x000fc8000bf05270 */
[----:B------:R-:W-:Y:S02]  /*1170*/  UISETP.LT.U32.OR UP0, UPT, UR4, 0x2, !UP0 ;  /* 0x000000020400788c */ /* 0x000fe4000c701470 */
[----:B------:R-:W-:Y:S02]  /*1180*/  ULOP3.LUT UR4, UR4, 0xfffffffe, URZ, 0xc0, !UPT ;  /* 0xfffffffe04047892 */ /* 0x000fe4000f8ec0ff */
[----:B------:R-:W-:Y:S02]  /*1190*/  USEL UR6, URZ, 0x1, !UP0 ;  /* 0x00000001ff067887 */ /* 0x000fe4000c000000 */
[----:B------:R-:W-:Y:S02]  /*11a0*/  USEL UR5, URZ, 0x2, !UP0 ;  /* 0x00000002ff057887 */ /* 0x000fe4000c000000 */
[----:B------:R-:W-:Y:S02]  /*11b0*/  USHF.L.U32 UR4, UR7, UR4, URZ ;  /* 0x0000000407047299 */ /* 0x000fe400080006ff */
[----:B------:R-:W-:-:S04]  /*11c0*/  UIADD3 UR5, UPT, UPT, UR6, UR5, URZ ;  /* 0x0000000506057290 */ /* 0x000fc8000fffe0ff */
[----:B------:R-:W-:Y:S02]  /*11d0*/  IMAD.U32 R0, RZ, RZ, UR4 ;  /* 0x00000004ff007e24 */ /* 0x000fe4000f8e00ff */
[----:B------:R-:W-:-:S07]  /*11e0*/  IMAD.U32 R2, RZ, RZ, UR5 ;  /* 0x00000005ff027e24 */ /* 0x000fce000f8e00ff */
.L_x_17:
[----:B------:R-:W1:Y:S01]  /*11f0*/  S2UR UR48, SR_CTAID.Z ;  /* 0x00000000003079c3 */ /* 0x000e620000002700 */
[----:B------:R-:W-:Y:S01]  /*1200*/  UISETP.GE.AND UP0, UPT, UR19, 0x1, UPT ;  /* 0x000000011300788c */ /* 0x000fe2000bf06270 */
[----:B------:R-:W-:-:S08]  /*1210*/  UMOV UR45, UR22 ;  /* 0x00000016002d7c82 */ /* 0x000fd00008000000 */
[----:B------:R-:W-:Y:S05]  /*1220*/  BRA.U !UP0, `(.L_x_18) ;  /* 0x0000000108d47547 */ /* 0x000fea000b800000 */
[----:B------:R-:W2:Y:S01]  /*1230*/  LDCU.128 UR12, c[0x0][0xb10] ;  /* 0x00016200ff0c77ac */ /* 0x000ea20008000c00 */
[----:B------:R-:W3:Y:S01]  /*1240*/  LDCU UR21, c[0x0][0xb0c] ;  /* 0x00016180ff1577ac */ /* 0x000ee20008000800 */
[----:B------:R-:W4:Y:S01]  /*1250*/  LDCU UR6, c[0x0][0x370] ;  /* 0x00006e00ff0677ac */ /* 0x000f220008000800 */
[----:B------:R-:W1:Y:S01]  /*1260*/  LDCU UR7, c[0x0][0x374] ;  /* 0x00006e80ff0777ac */ /* 0x000e620008000800 */
[----:B------:R-:W1:Y:S01]  /*1270*/  LDCU UR23, c[0x0][0xb20] ;  /* 0x00016400ff1777ac */ /* 0x000e620008000800 */
[----:B--2---:R-:W-:Y:S02]  /*1280*/  UIMAD.WIDE.U32 UR4, UR22, UR12, URZ ;  /* 0x0000000c160472a5 */ /* 0x004fe4000f8e00ff */
[----:B---3--:R-:W-:Y:S01]  /*1290*/  UISETP.NE.AND UP0, UPT, UR21, 0x1, UPT ;  /* 0x000000011500788c */ /* 0x008fe2000bf05270 */
[----:B------:R-:W2:Y:S01]  /*12a0*/  LDCU.64 UR8, c[0x0][0xb28] ;  /* 0x00016500ff0877ac */ /* 0x000ea20008000a00 */
[----:B----4-:R-:W-:-:S03]  /*12b0*/  UIMAD.WIDE.U32 UR10, UR6, UR12, URZ ;  /* 0x0000000c060a72a5 */ /* 0x010fc6000f8e00ff */
[----:B------:R-:W-:Y:S01]  /*12c0*/  UMOV UR4, UR5 ;  /* 0x0000000500047c82 */ /* 0x000fe20008000000 */
[----:B------:R-:W-:Y:S02]  /*12d0*/  UISETP.NE.AND UP2, UPT, UR19, 0x1, UPT ;  /* 0x000000011300788c */ /* 0x000fe4000bf45270 */
[----:B------:R-:W-:Y:S01]  /*12e0*/  USHF.R.U32.HI UR4, URZ, UR13, UR4 ;  /* 0x0000000dff047299 */ /* 0x000fe20008011604 */
[----:B------:R-:W-:Y:S01]  /*12f0*/  UMOV UR10, UR11 ;  /* 0x0000000b000a7c82 */ /* 0x000fe20008000000 */
[----:B------:R-:W-:Y:S02]  /*1300*/  UIMAD.WIDE.U32 UR16, UR20, UR15, URZ ;  /* 0x0000000f141072a5 */ /* 0x000fe4000f8e00ff */
[----:B------:R-:W-:Y:S02]  /*1310*/  USEL UR5, UR22, UR4, !UP0 ;  /* 0x0000000416057287 */ /* 0x000fe4000c000000 */
[----:B------:R-:W-:Y:S02]  /*1320*/  @UP0 USHF.R.U32.HI UR6, URZ, UR13, UR10 ;  /* 0x0000000dff060299 */ /* 0x000fe4000801160a */
[----:B------:R-:W-:-:S02]  /*1330*/  UISETP.NE.AND UP0, UPT, UR14, 0x1, UPT ;  /* 0x000000010e00788c */ /* 0x000fc4000bf05270 */
[----:B-1----:R-:W-:Y:S02]  /*1340*/  UIMAD.WIDE.U32 UR10, UR7, UR15, URZ ;  /* 0x0000000f070a72a5 */ /* 0x002fe4000f8e00ff */
[----:B--2---:R-:W-:Y:S01]  /*1350*/  UIMAD.WIDE.U32 UR12, UR6, UR8, URZ ;  /* 0x00000008060c72a5 */ /* 0x004fe2000f8e00ff */
[----:B------:R-:W-:Y:S01]  /*1360*/  UMOV UR4, UR17 ;  /* 0x0000001100047c82 */ /* 0x000fe20008000000 */
[----:B------:R-:W-:-:S03]  /*1370*/  UIADD3 UR45, UPT, UPT, -UR5, URZ, URZ ;  /* 0x000000ff052d7290 */ /* 0x000fc6000fffe1ff */
[----:B------:R-:W-:Y:S01]  /*1380*/  UMOV UR10, UR11 ;  /* 0x0000000b000a7c82 */ /* 0x000fe20008000000 */
[----:B------:R-:W-:Y:S02]  /*1390*/  USHF.R.U32.HI UR4, URZ, UR23, UR4 ;  /* 0x00000017ff047299 */ /* 0x000fe40008011604 */
[----:B------:R-:W-:Y:S01]  /*13a0*/  @UP0 USHF.R.U32.HI UR7, URZ, UR23, UR10 ;  /* 0x00000017ff070299 */ /* 0x000fe2000801160a */
[----:B------:R-:W-:Y:S01]  /*13b0*/  UMOV UR12, UR13 ;  /* 0x0000000d000c7c82 */ /* 0x000fe20008000000 */
[----:B------:R-:W-:Y:S02]  /*13c0*/  USEL UR4, UR20, UR4, !UP0 ;  /* 0x0000000414047287 */ /* 0x000fe4000c000000 */
[----:B------:R-:W-:Y:S02]  /*13d0*/  UIMAD.WIDE.U32 UR10, UR7, UR8, URZ ;  /* 0x00000008070a72a5 */ /* 0x000fe4000f8e00ff */
[----:B------:R-:W-:Y:S02]  /*13e0*/  @UP2 USHF.R.U32.HI UR6, URZ, UR9, UR12 ;  /* 0x00000009ff062299 */ /* 0x000fe4000801160c */
[----:B------:R-:W-:-:S02]  /*13f0*/  UIMAD.WIDE.U32 UR12, UR4, UR8, URZ ;  /* 0x00000008040c72a5 */ /* 0x000fc4000f8e00ff */
[----:B------:R-:W-:Y:S01]  /*1400*/  UIMAD UR45, UR21, UR45, UR22 ;  /* 0x0000002d152d72a4 */ /* 0x000fe2000f8e0216 */
[----:B------:R-:W-:Y:S02]  /*1410*/  UMOV UR10, UR11 ;  /* 0x0000000b000a7c82 */ /* 0x000fe40008000000 */
[----:B------:R-:W-:Y:S02]  /*1420*/  @UP2 USHF.R.U32.HI UR7, URZ, UR9, UR10 ;  /* 0x00000009ff072299 */ /* 0x000fe4000801160a */
[----:B------:R-:W-:Y:S02]  /*1430*/  UIMAD UR10, UR6, UR19, URZ ;  /* 0x00000013060a72a4 */ /* 0x000fe4000f8e02ff */
[----:B------:R-:W-:-:S04]  /*1440*/  UIMAD UR7, UR7, UR19, URZ ;  /* 0x00000013070772a4 */ /* 0x000fc8000f8e02ff */
[----:B------:R-:W-:-:S03]  /*1450*/  UISETP.GE.AND UP0, UPT, UR4, UR7, UPT ;  /* 0x000000070400728c */ /* 0x000fc6000bf06270 */
[----:B------:R-:W-:Y:S01]  /*1460*/  UMOV UR7, UR13 ;  /* 0x0000000d00077c82 */ /* 0x000fe20008000000 */
[----:B------:R-:W-:Y:S02]  /*1470*/  UISETP.GE.OR UP0, UPT, UR5, UR10, UP0 ;  /* 0x0000000a0500728c */ /* 0x000fe40008706670 */
[----:B------:R-:W-:Y:S02]  /*1480*/  UIMAD.WIDE.U32 UR10, UR5, UR8, URZ ;  /* 0x00000008050a72a5 */ /* 0x000fe4000f8e00ff */
[----:B------:R-:W-:Y:S02]  /*1490*/  USHF.R.U32.HI UR7, URZ, UR9, UR7 ;  /* 0x00000009ff077299 */ /* 0x000fe40008011607 */
[----:B------:R-:W-:Y:S02]  /*14a0*/  UIADD3 UR10, UPT, UPT, -UR4, URZ, URZ ;  /* 0x000000ff040a7290 */ /* 0x000fe4000fffe1ff */
[----:B------:R-:W-:Y:S02]  /*14b0*/  USEL UR7, UR4, UR7, !UP2 ;  /* 0x0000000704077287 */ /* 0x000fe4000d000000 */
[----:B------:R-:W-:Y:S01]  /*14c0*/  UIMAD UR10, UR14, UR10, UR20 ;  /* 0x0000000a0e0a72a4 */ /* 0x000fe2000f8e0214 */
[----:B------:R-:W-:-:S02]  /*14d0*/  @!UP0 UMOV UR8, UR11 ;  /* 0x0000000b00088c82 */ /* 0x000fc40008000000 */
[----:B------:R-:W-:Y:S02]  /*14e0*/  @!UP0 USHF.R.U32.HI UR8, URZ, UR9, UR8 ;  /* 0x00000009ff088299 */ /* 0x000fe40008011608 */
[----:B------:R-:W-:Y:S02]  /*14f0*/  UIADD3 UR9, UPT, UPT, -UR7, URZ, URZ ;  /* 0x000000ff07097290 */ /* 0x000fe4000fffe1ff */
[----:B------:R-:W-:Y:S02]  /*1500*/  @!UP0 USEL UR8, UR5, UR8, !UP2 ;  /* 0x0000000805088287 */ /* 0x000fe4000d000000 */
[----:B------:R-:W-:Y:S02]  /*1510*/  UIMAD UR9, UR19, UR9, UR4 ;  /* 0x00000009130972a4 */ /* 0x000fe4000f8e0204 */
[----:B------:R-:W-:Y:S02]  /*1520*/  @!UP0 UIADD3 UR7, UPT, UPT, UR7, -UR8, URZ ;  /* 0x8000000807078290 */ /* 0x000fe4000fffe0ff */
[----:B------:R-:W-:-:S02]  /*1530*/  @!UP0 UIMAD UR6, UR9, UR6, UR8 ;  /* 0x00000006090682a4 */ /* 0x000fc4000f8e0208 */
[----:B------:R-:W-:-:S04]  /*1540*/  @!UP0 UIMAD UR4, UR7, UR19, UR5 ;  /* 0x00000013070482a4 */ /* 0x000fc8000f8e0205 */
[----:B------:R-:W-:Y:S01]  /*1550*/  UIMAD UR20, UR4, UR14, UR10 ;  /* 0x0000000e041472a4 */ /* 0x000fe2000f8e020a */
[----:B------:R-:W-:Y:S02]  /*1560*/  @!UP0 UMOV UR5, UR6 ;  /* 0x0000000600058c82 */ /* 0x000fe40008000000 */
[----:B------:R-:W-:-:S12]  /*1570*/  UIMAD UR45, UR5, UR21, UR45 ;  /* 0x00000015052d72a4 */ /* 0x000fd8000f8e022d */
.L_x_18:
[----:B------:R-:W-:-:S09]  /*1580*/  UISETP.NE.AND UP0, UPT, UR24, 0x1, UPT ;  /* 0x000000011800788c */ /* 0x000fd2000bf05270 */
[----:B------:R-:W-:Y:S05]  /*1590*/  BRA.U UP0, `(.L_x_19) ;  /* 0x0000000100407547 */ /* 0x000fea000b800000 */
[----:B------:R-:W2:Y:S01]  /*15a0*/  LDCU.128 UR8, c[0x0][0xb10] ;  /* 0x00016200ff0877ac */ /* 0x000ea20008000c00 */
[----:B------:R-:W3:Y:S01]  /*15b0*/  LDCU UR12, c[0x0][0xb0c] ;  /* 0x00016180ff0c77ac */ /* 0x000ee20008000800 */
[----:B------:R-:W4:Y:S01]  /*15c0*/  LDCU UR13, c[0x0][0xb20] ;  /* 0x00016400ff0d77ac */ /* 0x000f220008000800 */
[----:B--2---:R-:W-:Y:S02]  /*15d0*/  UIMAD.WIDE.U32 UR4, UR45, UR8, URZ ;  /* 0x000000082d0472a5 */ /* 0x004fe4000f8e00ff */
[----:B------:R-:W-:Y:S02]  /*15e0*/  UIMAD.WIDE.U32 UR6, UR20, UR11, URZ ;  /* 0x0000000b140672a5 */ /* 0x000fe4000f8e00ff */
[----:B---3--:R-:W-:Y:S02]  /*15f0*/  UISETP.NE.AND UP0, UPT, UR12, 0x1, UPT ;  /* 0x000000010c00788c */ /* 0x008fe4000bf05270 */
[----:B------:R-:W-:-:S03]  /*1600*/  USHF.R.U32.HI UR5, URZ, UR9, UR5 ;  /* 0x00000009ff057299 */ /* 0x000fc60008011605 */
[----:B------:R-:W-:Y:S01]  /*1610*/  UMOV UR4, UR7 ;  /* 0x0000000700047c82 */ /* 0x000fe20008000000 */
[----:B------:R-:W-:Y:S02]  /*1620*/  USEL UR5, UR45, UR5, !UP0 ;  /* 0x000000052d057287 */ /* 0x000fe4000c000000 */
[----:B------:R-:W-:Y:S02]  /*1630*/  UISETP.NE.AND UP0, UPT, UR10, 0x1, UPT ;  /* 0x000000010a00788c */ /* 0x000fe4000bf05270 */
[----:B----4-:R-:W-:-:S04]  /*1640*/  USHF.R.U32.HI UR4, URZ, UR13, UR4 ;  /* 0x0000000dff047299 */ /* 0x010fc80008011604 */
[----:B------:R-:W-:-:S04]  /*1650*/  USEL UR4, UR20, UR4, !UP0 ;  /* 0x0000000414047287 */ /* 0x000fc8000c000000 */
[----:B------:R-:W-:Y:S02]  /*1660*/  UIADD3 UR6, UPT, UPT, -UR4, UR5, URZ ;  /* 0x0000000504067290 */ /* 0x000fe4000fffe1ff */
[----:B------:R-:W-:Y:S02]  /*1670*/  UIADD3 UR4, UPT, UPT, UR4, -UR5, URZ ;  /* 0x8000000504047290 */ /* 0x000fe4000fffe0ff */
[----:B------:R-:W-:Y:S02]  /*1680*/  UIMAD UR20, UR6, UR10, UR20 ;  /* 0x0000000a061472a4 */ /* 0x000fe4000f8e0214 */
[----:B------:R-:W-:-:S12]  /*1690*/  UIMAD UR45, UR4, UR12, UR45 ;  /* 0x0000000c042d72a4 */ /* 0x000fd8000f8e022d */
.L_x_19:
[----:B------:R-:W-:Y:S05]  /*16a0*/  BRA.U !UP6, `(.L_x_20) ;  /* 0x000000010e0c7547 */ /* 0x000fea000b800000 */
[----:B------:R-:W-:Y:S01]  /*16b0*/  UCGABAR_WAIT ;  /* 0x0000000000007dc7 */ /* 0x000fe20008000000 */
[----:B------:R-:W-:Y:S01]  /*16c0*/  CCTL.IVALL ;  /* 0x00000000ff00798f */ /* 0x000fe20002000000 */
[----:B------:R-:W-:Y:S05]  /*16d0*/  BRA `(.L_x_21) ;  /* 0x0000000000047947 */ /* 0x000fea0003800000 */
.L_x_20:
[----:B------:R-:W-:Y:S06]  /*16e0*/  BAR.SYNC.DEFER_BLOCKING 0x0 ;  /* 0x0000000000007b1d */ /* 0x000fec0000010000 */
.L_x_21:
[----:B------:R-:W-:Y:S05]  /*16f0*/  BRA.U UP5, `(.L_x_22) ;  /* 0x0000001d053c7547 */ /* 0x000fea000b800000 */
[----:B------:R-:W2:Y:S01]  /*1700*/  LDCU UR5, c[0x0][0x388] ;  /* 0x00007100ff0577ac */ /* 0x000ea20008000800 */
[----:B------:R-:W-:Y:S01]  /*1710*/  PLOP3.LUT P1, PT, PT, PT, UP3, 0x80, 0x8 ;  /* 0x000000000008781c */ /* 0x000fe20003f2f038 */
[----:B------:R-:W-:Y:S01]  /*1720*/  IMAD.MOV.U32 R2, RZ, RZ, RZ ;  /* 0x000000ffff027224 */ /* 0x000fe200078e00ff */
[----:B------:R-:W-:Y:S01]  /*1730*/  ISETP.EQ.OR P2, PT, R3, RZ, P3 ;  /* 0x000000ff0300720c */ /* 0x000fe20001f42670 */
[----:B------:R-:W3:Y:S01]  /*1740*/  LDCU UR6, c[0x0][0x38c] ;  /* 0x00007180ff0677ac */ /* 0x000ee20008000800 */
[----:B------:R-:W-:Y:S01]  /*1750*/  PLOP3.LUT P1, PT, P1, PT, PT, 0x8, 0x80 ;  /* 0x000000000080781c */ /* 0x000fe20000f2e170 */
[----:B------:R-:W4:Y:S01]  /*1760*/  LDCU UR50, c[0x0][0x390] ;  /* 0x00007200ff3277ac */ /* 0x000f220008000800 */
[----:B------:R-:W-:Y:S02]  /*1770*/  USHF.L.U32 UR49, UR22, 0x6, URZ ;  /* 0x0000000616317899 */ /* 0x000fe400080006ff */
[----:B------:R-:W-:Y:S01]  /*1780*/  UISETP.NE.AND UP1, UPT, UR18, URZ, UPT ;  /* 0x000000ff1200728c */ /* 0x000fe2000bf25270 */
[----:B-1----:R-:W1:Y:S01]  /*1790*/  LDCU UR48, c[0x0][0x370] ;  /* 0x00006e00ff3077ac */ /* 0x002e620008000800 */
[----:B--2---:R-:W-:Y:S01]  /*17a0*/  UIADD3 UR5, UPT, UPT, UR5, 0x3f, URZ ;  /* 0x0000003f05057890 */ /* 0x004fe2000fffe0ff */
[----:B------:R-:W2:Y:S03]  /*17b0*/  LDCU.64 UR36, c[0x0][0x348] ;  /* 0x00006900ff2477ac */ /* 0x000ea60008000a00 */
[----:B------:R-:W-:-:S02]  /*17c0*/  USHF.R.S32.HI UR4, URZ, 0x1f, UR5 ;  /* 0x0000001fff047899 */ /* 0x000fc40008011405 */
[----:B------:R-:W-:Y:S02]  /*17d0*/  ULOP3.LUT UR49, UR49, 0x40, URZ, 0xc0, !UPT ;  /* 0x0000004031317892 */ /* 0x000fe4000f8ec0ff */
[----:B------:R-:W-:Y:S01]  /*17e0*/  ULEA.HI UR4, UR4, UR5, URZ, 0x6 ;  /* 0x0000000504047291 */ /* 0x000fe2000f8f30ff */
[----:B------:R-:W1:Y:S03]  /*17f0*/  LDCU UR47, c[0x0][0x374] ;  /* 0x00006e80ff2f77ac */ /* 0x000e660008000800 */
[----:B------:R-:W-:Y:S02]  /*1800*/  USHF.R.S32.HI UR4, URZ, 0x6, UR4 ;  /* 0x00000006ff047899 */ /* 0x000fe40008011404 */
[----:B------:R-:W-:Y:S02]  /*1810*/  USEL UR33, UR67, 0x2, UP1 ;  /* 0x0000000243217887 */ /* 0x000fe40008800000 */
[----:B---3--:R-:W-:Y:S01]  /*1820*/  UIMAD UR4, UR4, UR6, URZ ;  /* 0x00000006040472a4 */ /* 0x008fe2000f8e02ff */
[----:B------:R-:W-:Y:S01]  /*1830*/  UMOV UR23, 0x1 ;  /* 0x0000000100177882 */ /* 0x000fe20000000000 */
[----:B------:R-:W-:-:S02]  /*1840*/  UMOV UR25, URZ ;  /* 0x000000ff00197c82 */ /* 0x000fc40008000000 */
[----:B----4-:R-:W-:Y:S01]  /*1850*/  UIMAD UR50, UR4, UR50, URZ ;  /* 0x00000032043272a4 */ /* 0x010fe2000f8e02ff */
[----:B------:R-:W-:Y:S01]  /*1860*/  UMOV UR30, URZ ;  /* 0x000000ff001e7c82 */ /* 0x000fe20008000000 */
[----:B------:R-:W-:Y:S02]  /*1870*/  UMOV UR34, URZ ;  /* 0x000000ff00227c82 */ /* 0x000fe40008000000 */
[----:B------:R-:W-:Y:S02]  /*1880*/  UISETP.NE.AND UP2, UPT, UR50, URZ, UPT ;  /* 0x000000ff3200728c */ /* 0x000fe4000bf45270 */
[----:B------:R-:W-:-:S04]  /*1890*/  UISETP.LT.U32.AND UP0, UPT, UR50, 0xd, UPT ;  /* 0x0000000d3200788c */ /* 0x000fc8000bf01070 */
[----:B------:R-:W-:-:S04]  /*18a0*/  USEL UR4, UR50, 0xd, UP0 ;  /* 0x0000000d32047887 */ /* 0x000fc80008000000 */
[----:B------:R-:W-:Y:S02]  /*18b0*/  UIADD3 UR5, UPT, UPT, UR4, -0x1, URZ ;  /* 0xffffffff04057890 */ /* 0x000fe4000fffe0ff */
[----:B------:R-:W-:Y:S02]  /*18c0*/  @!UP2 UIADD3 UR5, UPT, UPT, UR4, URZ, URZ ;  /* 0x000000ff0405a290 */ /* 0x000fe4000fffe0ff */
[----:B------:R-:W-:Y:S02]  /*18d0*/  UIADD3 UR46, UPT, UPT, UR50, -UR4, URZ ;  /* 0x80000004322e7290 */ /* 0x000fe4000fffe0ff */
[----:B-12---:R-:W-:-:S12]  /*18e0*/  UIADD3 UR51, UPT, UPT, UR5, 0x1, URZ ;  /* 0x0000000105337890 */ /* 0x006fd8000fffe0ff */
.L_x_40:
[----:B------:R-:W1:Y:S01]  /*18f0*/  S2UR UR31, SR_CgaCtaId ;  /* 0x00000000001f79c3 */ /* 0x000e620000008800 */
[----:B------:R-:W-:Y:S01]  /*1900*/  UMOV UR4, 0x400 ;  /* 0x0000040000047882 */ /* 0x000fe20000000000 */
[----:B------:R-:W-:Y:S01]  /*1910*/  MOV R0, UR23 ;  /* 0x0000001700007c02 */ /* 0x000fe20008000f00 */
[----:B------:R-:W-:Y:S02]  /*1920*/  UISETP.NE.AND UP0, UPT, UR50, URZ, UPT ;  /* 0x000000ff3200728c */ /* 0x000fe4000bf05270 */
[----:B------:R-:W-:Y:S01]  /*1930*/  ULEA UR10, UR20, UR49, 0x7 ;  /* 0x00000031140a7291 */ /* 0x000fe2000f8e38ff */
[----:B------:R-:W-:Y:S01]  /*1940*/  SHF.L.U32 R0, R0, 0x1f, RZ ;  /* 0x0000001f00007819 */ /* 0x000fe200000006ff */
[----:B------:R-:W-:Y:S01]  /*1950*/  UMOV UR24, URZ ;  /* 0x000000ff00187c82 */ /* 0x000fe20008000000 */
[----:B------:R-:W-:Y:S01]  /*1960*/  UMOV UR13, URZ ;  /* 0x000000ff000d7c82 */ /* 0x000fe20008000000 */
[----:B------:R-:W-:Y:S01]  /*1970*/  UMOV UR12, URZ ;  /* 0x000000ff000c7c82 */ /* 0x000fe20008000000 */
[----:B-1----:R-:W-:-:S04]  /*1980*/  ULEA UR31, UR31, UR4, 0x18 ;  /* 0x000000041f1f7291 */ /* 0x002fc8000f8ec0ff */
[----:B------:R-:W-:-:S09]  /*1990*/  ULEA UR4, UR25, UR31, 0x3 ;  /* 0x0000001f19047291 */ /* 0x000fd2000f8e18ff */
[----:B------:R1:W2:Y:S01]  /*19a0*/  SYNCS.PHASECHK.TRANS64.TRYWAIT P0, [UR4+0x68], R0 ;  /* 0x00006800ff0075a7 */ /* 0x0002a20008001104 */
[----:B------:R-:W-:-:S04]  /*19b0*/  ULEA.HI UR4, UR45, UR45, URZ, 0x1 ;  /* 0x0000002d2d047291 */ /* 0x000fc8000f8f08ff */
[----:B------:R-:W-:-:S04]  /*19c0*/  USHF.L.U32 UR4, UR4, 0x6, URZ ;  /* 0x0000000604047899 */ /* 0x000fc800080006ff */
[----:B------:R-:W-:Y:S01]  /*19d0*/  ULOP3.LUT UR35, UR49, 0xffffff80, UR4, 0xf8, !UPT ;  /* 0xffffff8031237892 */ /* 0x000fe2000f8ef804 */
[----:B------:R-:W-:Y:S11]  /*19e0*/  BRA.U !UP0, `(.L_x_23) ;  /* 0x00000005085c7547 */ /* 0x000ff6000b800000 */
[----:B------:R-:W3:Y:S01]  /*19f0*/  LDCU.128 UR16, c[0x0][0x480] ;  /* 0x00009000ff1077ac */ /* 0x000ee20008000c00 */
[----:B------:R-:W4:Y:S01]  /*1a00*/  LDCU.64 UR20, c[0x0][0x490] ;  /* 0x00009200ff1477ac */ /* 0x000f220008000a00 */
[----:B------:R-:W1:Y:S01]  /*1a10*/  LDCU.64 UR12, c[0x0][0x4b0] ;  /* 0x00009600ff0c77ac */ /* 0x000e620008000a00 */
[----:B------:R-:W1:Y:S01]  /*1a20*/  LDCU.64 UR8, c[0x0][0x4d0] ;  /* 0x00009a00ff0877ac */ /* 0x000e620008000a00 */
[----:B------:R-:W1:Y:S01]  /*1a30*/  LDCU UR43, c[0x0][0x390] ;  /* 0x00007200ff2b77ac */ /* 0x000e620008000800 */
[----:B---3--:R-:W-:Y:S02]  /*1a40*/  UIMAD.WIDE.U32 UR4, UR35, UR17, URZ ;  /* 0x00000011230472a5 */ /* 0x008fe4000f8e00ff */
[----:B------:R-:W-:Y:S01]  /*1a50*/  UISETP.NE.AND UP0, UPT, UR16, 0x1, UPT ;  /* 0x000000011000788c */ /* 0x000fe2000bf05270 */
[----:B------:R-:W3:Y:S04]  /*1a60*/  LDCU UR44, c[0x0][0x38c] ;  /* 0x00007180ff2c77ac */ /* 0x000ee80008000800 */
[----:B------:R-:W-:Y:S01]  /*1a70*/  UMOV UR4, UR5 ;  /* 0x0000000500047c82 */ /* 0x000fe20008000000 */
[----:B------:R-:W1:Y:S01]  /*1a80*/  LDCU.64 UR14, c[0x0][0x4b8] ;  /* 0x00009700ff0e77ac */ /* 0x000e620008000a00 */
[----:B------:R-:W-:-:S02]  /*1a90*/  USHF.R.U32.HI UR6, URZ, UR18, UR4 ;  /* 0x00000012ff067299 */ /* 0x000fc40008011604 */
[----:B------:R-:W-:Y:S02]  /*1aa0*/  UIADD3 UR34, UPT, UPT, UR51, UR30, URZ ;  /* 0x0000001e33227290 */ /* 0x000fe4000fffe0ff */
[----:B------:R-:W-:Y:S02]  /*1ab0*/  USEL UR6, UR35, UR6, !UP0 ;  /* 0x0000000623067287 */ /* 0x000fe4000c000000 */
[----:B------:R-:W-:Y:S02]  /*1ac0*/  UISETP.NE.AND UP0, UPT, UR19, 0x1, UPT ;  /* 0x000000011300788c */ /* 0x000fe4000bf05270 */
[----:B----4-:R-:W-:Y:S02]  /*1ad0*/  UIMAD.WIDE.U32 UR4, UR6, UR20, URZ ;  /* 0x00000014060472a5 */ /* 0x010fe4000f8e00ff */
[----:B------:R-:W-:Y:S01]  /*1ae0*/  UIADD3 UR7, UPT, UPT, -UR6, URZ, URZ ;  /* 0x000000ff06077290 */ /* 0x000fe2000fffe1ff */
[----:B------:R-:W-:-:S03]  /*1af0*/  UMOV UR24, URZ ;  /* 0x000000ff00187c82 */ /* 0x000fc60008000000 */
[----:B------:R-:W-:Y:S01]  /*1b00*/  UIMAD UR7, UR16, UR7, UR35 ;  /* 0x00000007100772a4 */ /* 0x000fe2000f8e0223 */
[----:B------:R-:W-:Y:S02]  /*1b10*/  UMOV UR4, UR5 ;  /* 0x0000000500047c82 */ /* 0x000fe40008000000 */
[----:B------:R-:W-:Y:S02]  /*1b20*/  USHF.R.U32.HI UR21, URZ, UR21, UR4 ;  /* 0x00000015ff157299 */ /* 0x000fe40008011604 */
[----:B------:R-:W4:Y:S02]  /*1b30*/  LDCU.64 UR4, c[0x0][0x4d8] ;  /* 0x00009b00ff0477ac */ /* 0x000f240008000a00 */
[----:B------:R-:W-:-:S04]  /*1b40*/  USEL UR21, UR6, UR21, !UP0 ;  /* 0x0000001506157287 */ /* 0x000fc8000c000000 */
[----:B------:R-:W-:-:S04]  /*1b50*/  UIADD3 UR20, UPT, UPT, -UR21, URZ, URZ ;  /* 0x000000ff15147290 */ /* 0x000fc8000fffe1ff */
[----:B------:R-:W-:Y:S02]  /*1b60*/  UIMAD UR20, UR19, UR20, UR6 ;  /* 0x00000014131472a4 */ /* 0x000fe4000f8e0206 */
[----:B-1----:R-:W-:Y:S02]  /*1b70*/  UIMAD UR19, UR7, UR12, UR8 ;  /* 0x0000000c071372a4 */ /* 0x002fe4000f8e0208 */
[----:B------:R-:W-:Y:S01]  /*1b80*/  UIMAD UR20, UR20, UR13, UR9 ;  /* 0x0000000d141472a4 */ /* 0x000fe2000f8e0209 */
[----:B------:R-:W-:Y:S01]  /*1b90*/  UMOV UR6, UR25 ;  /* 0x0000001900067c82 */ /* 0x000fe20008000000 */
[----:B------:R-:W-:Y:S01]  /*1ba0*/  UMOV UR12, URZ ;  /* 0x000000ff000c7c82 */ /* 0x000fe20008000000 */
[----:B---3--:R-:W-:-:S09]  /*1bb0*/  UMOV UR13, URZ ;  /* 0x000000ff000d7c82 */ /* 0x008fd20008000000 */
.L_x_29:
[----:B------:R-:W-:Y:S01]  /*1bc0*/  @!P3 MOV R3, 0x8000 ;  /* 0x000080000003b802 */ /* 0x000fe20000000f00 */
[----:B------:R-:W-:Y:S01]  /*1bd0*/  ULEA UR17, UR6, UR31, 0x3 ;  /* 0x0000001f06117291 */ /* 0x000fe2000f8e18ff */
[----:B-12---:R-:W-:Y:S11]  /*1be0*/  @P0 BRA `(.L_x_24) ;  /* 0x0000000000100947 */ /* 0x006ff60003800000 */
[----:B------:R-:W-:Y:S04]  /*1bf0*/  MOV R4, UR23 ;  /* 0x0000001700047c02 */ /* 0x000fe80008000f00 */
[----:B------:R-:W-:Y:S04]  /*1c00*/  SHF.L.U32 R4, R4, 0x1f, RZ ;  /* 0x0000001f04047819 */ /* 0x000fe800000006ff */
[----:B------:R-:W1:Y:S02]  /*1c10*/  SYNCS.PHASECHK.TRANS64.TRYWAIT P0, [UR17+0x68], R4 ;  /* 0x00006804ff0075a7 */ /* 0x000e640008001111 */
[----:B-1----:R-:W-:Y:S05]  /*1c20*/  @!P0 BRA `(.L_x_25) ;  /* 0x0000007800b08947 */ /* 0x002fea0003800000 */
.L_x_24:
[----:B------:R2:W-:Y:S01]  /*1c30*/  @!P3 SYNCS.ARRIVE.TRANS64 RZ, [UR17], R3 ;  /* 0x00000003ffffb9a7 */ /* 0x0005e20008000011 */
[----:B------:R-:W-:Y:S04]  /*1c40*/  ULOP3.LUT UR7, UR33, 0x2, URZ, 0xfc, !UPT ;  /* 0x0000000221077892 */ /* 0x000fe8000f8efcff */
[----:B------:R-:W-:Y:S09]  /*1c50*/  UISETP.NE.AND UP0, UPT, UR7, 0x2, UPT ;  /* 0x000000020700788c */ /* 0x000ff2000bf05270 */
[----:B------:R-:W-:Y:S05]  /*1c60*/  BRA.U UP0, `(.L_x_26) ;  /* 0x0000000100047547 */ /* 0x000fea000b800000 */
[----:B----4-:R-:W-:Y:S05]  /*1c70*/  BPT.TRAP 0x1 ;  /* 0x000000040000795c */ /* 0x010fea0000300000 */
.L_x_26:
[----:B------:R-:W-:Y:S04]  /*1c80*/  BSSY.RECONVERGENT B0, `(.L_x_27) ;  /* 0x0000003000007945 */ /* 0x000fe80003800200 */
[----:B------:R-:W-:Y:S05]  /*1c90*/  @P2 BRA `(.L_x_28) ;  /* 0x0000000000042947 */ /* 0x000fea0003800000 */
[----:B----4-:R-:W-:Y:S05]  /*1ca0*/  BPT.TRAP 0x1 ;  /* 0x000000040000795c */ /* 0x010fea0000300000 */
.L_x_28:
[----:B----4-:R-:W-:Y:S05]  /*1cb0*/  BSYNC.RECONVERGENT B0 ;  /* 0x0000000000007941 */ /* 0x010fea0003800200 */
.L_x_27:
[----:B------:R-:W-:Y:S02]  /*1cc0*/  UIADD3 UR7, UPT, UPT, UR6, 0x1, URZ ;  /* 0x0000000106077890 */ /* 0x000fe4000fffe0ff */
[----:B------:R-:W-:Y:S02]  /*1cd0*/  UIADD3 UR28, UP1, UPT, UR36, 0x80, URZ ;  /* 0x00000080241c7890 */ /* 0x000fe4000ff3e0ff */
[----:B------:R-:W-:Y:S02]  /*1ce0*/  UISETP.NE.AND UP0, UPT, UR7, 0xd, UPT ;  /* 0x0000000d0700788c */ /* 0x000fe4000bf05270 */
[----:B------:R-:W-:Y:S02]  /*1cf0*/  ULOP3.LUT UR17, UR17, 0xfefffff8, URZ, 0xc0, !UPT ;  /* 0xfefffff811117892 */ /* 0x000fe4000f8ec0ff */
[----:B------:R-:W-:Y:S02]  /*1d00*/  USEL UR8, URZ, 0x1, UP0 ;  /* 0x00000001ff087887 */ /* 0x000fe40008000000 */
[----:B------:R-:W-:Y:S02]  /*1d10*/  USEL UR25, UR7, URZ, UP0 ;  /* 0x000000ff07197287 */ /* 0x000fe40008000000 */
[----:B------:R-:W-:Y:S02]  /*1d20*/  ULOP3.LUT UR23, UR23, UR8, URZ, 0x3c, !UPT ;  /* 0x0000000817177292 */ /* 0x000fe4000f8e3cff */
[----:B------:R-:W-:Y:S02]  /*1d30*/  ULEA UR7, UR25, UR31, 0x3 ;  /* 0x0000001f19077291 */ /* 0x000fe4000f8e18ff */
[----:B------:R-:W-:Y:S02]  /*1d40*/  ULEA UR8, UR6, UR31, 0xd ;  /* 0x0000001f06087291 */ /* 0x000fe4000f8e68ff */
[----:B------:R-:W-:Y:S01]  /*1d50*/  USHF.L.U32 UR18, UR24, 0x6, URZ ;  /* 0x0000000618127899 */ /* 0x000fe200080006ff */
[----:B-1----:R-:W-:Y:S01]  /*1d60*/  MOV R0, UR23 ;  /* 0x0000001700007c02 */ /* 0x002fe20008000f00 */
[----:B------:R-:W-:Y:S02]  /*1d70*/  UIADD3.X UR29, UPT, UPT, URZ, UR37, URZ, UP1, !UPT ;  /* 0x00000025ff1d7290 */ /* 0x000fe40008ffe4ff */
[----:B------:R-:W-:Y:S01]  /*1d80*/  UIADD3 UR16, UPT, UPT, UR8, 0x4300, URZ ;  /* 0x0000430008107890 */ /* 0x000fe2000fffe0ff */
[----:B------:R-:W-:Y:S01]  /*1d90*/  SHF.L.U32 R0, R0, 0x1f, RZ ;  /* 0x0000001f00007819 */ /* 0x000fe200000006ff */
[----:B------:R-:W-:Y:S02]  /*1da0*/  UIADD3 UR26, UP0, UPT, UR36, 0x180, URZ ;  /* 0x00000180241a7890 */ /* 0x000fe4000ff1e0ff */
[----:B------:R-:W-:Y:S01]  /*1db0*/  UIADD3 UR8, UPT, UPT, UR8, 0x1e300, URZ ;  /* 0x0001e30008087890 */ /* 0x000fe2000fffe0ff */
[----:B------:R3:W1:Y:S01]  /*1dc0*/  SYNCS.PHASECHK.TRANS64.TRYWAIT P0, [UR7+0x68], R0 ;  /* 0x00006800ff0075a7 */ /* 0x0006620008001107 */
[----:B------:R-:W-:Y:S02]  /*1dd0*/  UIMAD UR7, UR12, UR14, UR4 ;  /* 0x0000000e0c0772a4 */ /* 0x000fe4000f8e0204 */
[----:B------:R-:W-:Y:S02]  /*1de0*/  UIMAD UR6, UR13, UR15, UR5 ;  /* 0x0000000f0d0672a4 */ /* 0x000fe4000f8e0205 */
[----:B------:R-:W-:Y:S02]  /*1df0*/  UIADD3.X UR27, UPT, UPT, URZ, UR37, URZ, UP0, !UPT ;  /* 0x00000025ff1b7290 */ /* 0x000fe400087fe4ff */
[----:B------:R-:W-:Y:S02]  /*1e00*/  UPRMT UR6, UR7, 0x40, UR6 ;  /* 0x0000004007067896 */ /* 0x000fe40008000006 */
[----:B------:R-:W-:Y:S02]  /*1e10*/  UIADD3 UR32, UPT, UPT, UR12, 0x1, URZ ;  /* 0x000000010c207890 */ /* 0x000fe4000fffe0ff */
[----:B------:R-:W-:Y:S02]  /*1e20*/  UPRMT UR6, UR6, 0x5410, URZ ;  /* 0x0000541006067896 */ /* 0x000fe400080000ff */
[----:B------:R-:W-:Y:S02]  /*1e30*/  UISETP.NE.AND UP2, UPT, UR32, UR44, UPT ;  /* 0x0000002c2000728c */ /* 0x000fe4000bf45270 */
[----:B------:R-:W-:Y:S02]  /*1e40*/  UIADD3 UR22, UPT, UPT, UR13, 0x1, URZ ;  /* 0x000000010d167890 */ /* 0x000fe4000fffe0ff */
[----:B------:R-:W-:Y:S02]  /*1e50*/  UIADD3 UR30, UPT, UPT, UR30, 0x1, URZ ;  /* 0x000000011e1e7890 */ /* 0x000fe4000fffe0ff */
[----:B------:R-:W-:Y:S01]  /*1e60*/  UIADD3 UR7, UPT, UPT, UR24, 0x1, URZ ;  /* 0x0000000118077890 */ /* 0x000fe2000fffe0ff */
[----:B------:R-:W-:Y:S01]  /*1e70*/  UMOV UR40, 0x0 ;  /* 0x0000000000287882 */ /* 0x000fe20000000000 */
[----:B------:R-:W-:Y:S01]  /*1e80*/  UMOV UR41, 0x10000000 ;  /* 0x1000000000297882 */ /* 0x000fe20000000000 */
[----:B------:R-:W-:Y:S01]  /*1e90*/  UMOV UR9, UR17 ;  /* 0x0000001100097c82 */ /* 0x000fe20008000000 */
[----:B------:R4:W-:Y:S01]  /*1ea0*/  UTMALDG.4D.IM2COL.2CTA [UR16], [UR28], UR6, desc[UR40] ;  /* 0x000028101c0073b4 */ /* 0x0009e20008259006 */
[----:B------:R-:W-:Y:S01]  /*1eb0*/  @UP2 UIADD3 UR22, UPT, UPT, UR13, URZ, URZ ;  /* 0x000000ff0d162290 */ /* 0x000fe2000fffe0ff */
[----:B------:R-:W-:Y:S03]  /*1ec0*/  UMOV UR11, UR18 ;  /* 0x00000012000b7c82 */ /* 0x000fe60008000000 */
[----:B------:R-:W-:Y:S01]  /*1ed0*/  UISETP.NE.AND UP0, UPT, UR22, UR43, UPT ;  /* 0x0000002b1600728c */ /* 0x000fe2000bf05270 */
[----:B------:R2:W-:Y:S10]  /*1ee0*/  UTMALDG.4D.2CTA [UR8], [UR26], desc[UR40] ;  /* 0x000028081a0075b4 */ /* 0x0005f40008219000 */
[----:B------:R-:W-:Y:S07]  /*1ef0*/  @UP0 UIADD3 UR7, UPT, UPT, UR24, URZ, URZ ;  /* 0x000000ff18070290 */ /* 0x000fee000fffe0ff */
[----:B------:R-:W-:Y:S01]  /*1f00*/  UMOV UR24, UR7 ;  /* 0x0000000700187c82 */ /* 0x000fe20008000000 */
[----:B----4-:R-:W-:Y:S01]  /*1f10*/  UMOV UR6, UR25 ;  /* 0x0000001900067c82 */ /* 0x010fe20008000000 */
[----:B--2---:R-:W-:Y:S02]  /*1f20*/  USEL UR13, UR22, URZ, UP0 ;  /* 0x000000ff160d7287 */ /* 0x004fe40008000000 */
[----:B------:R-:W-:Y:S02]  /*1f30*/  UISETP.NE.AND UP0, UPT, UR30, UR34, UPT ;  /* 0x000000221e00728c */ /* 0x000fe4000bf05270 */
[----:B------:R-:W-:Y:S07]  /*1f40*/  USEL UR12, UR32, URZ, UP2 ;  /* 0x000000ff200c7287 */ /* 0x000fee0009000000 */
[----:B---3--:R-:W-:Y:S05]  /*1f50*/  BRA.U UP0, `(.L_x_29) ;  /* 0xfffffffd00187547 */ /* 0x008fea000b83ffff */
.L_x_23:
[----:B------:R-:W-:Y:S01]  /*1f60*/  ULEA UR4, UR25, UR31, 0x3 ;  /* 0x0000001f19047291 */ /* 0x000fe2000f8e18ff */
[----:B-1----:R-:W-:Y:S01]  /*1f70*/  MOV R0, UR23 ;  /* 0x0000001700007c02 */ /* 0x002fe20008000f00 */
[----:B------:R-:W-:Y:S01]  /*1f80*/  @!P1 SYNCS.ARRIVE.TRANS64.A1T0 RZ, [UR31+0x118], RZ ;  /* 0x000118ffffff99a7 */ /* 0x000fe2000810001f */
[----:B------:R-:W-:Y:S02]  /*1f90*/  UISETP.GE.AND UP0, UPT, UR46, 0x1, UPT ;  /* 0x000000012e00788c */ /* 0x000fe4000bf06270 */
[----:B------:R-:W-:-:S04]  /*1fa0*/  SHF.L.U32 R0, R0, 0x1f, RZ ;  /* 0x0000001f00007819 */ /* 0x000fc800000006ff */
[----:B--2---:R1:W2:Y:S03]  /*1fb0*/  SYNCS.PHASECHK.TRANS64.TRYWAIT P0, [UR4+0x68], R0 ;  /* 0x00006800ff0075a7 */ /* 0x0042a60008001104 */
[----:B------:R-:W-:Y:S05]  /*1fc0*/  BRA.U !UP0, `(.L_x_30) ;  /* 0x0000000508587547 */ /* 0x000fea000b800000 */
        /* <DEDUP_REMOVED lines=16> */
[----:B------:R-:W-:-:S03]  /*20d0*/  UMOV UR32, UR46 ;  /* 0x0000002e00207c82 */ /* 0x000fc60008000000 */
        /* <DEDUP_REMOVED lines=9> */
[----:B---3--:R-:W-:-:S11]  /*2170*/  UMOV UR6, UR25 ;  /* 0x0000001900067c82 */ /* 0x008fd60008000000 */
.L_x_36:
[----:B------:R-:W-:Y:S01]  /*2180*/  @!P3 MOV R3, 0x8000 ;  /* 0x000080000003b802 */ /* 0x000fe20000000f00 */
[----:B------:R-:W-:Y:S01]  /*2190*/  ULEA UR17, UR6, UR31, 0x3 ;  /* 0x0000001f06117291 */ /* 0x000fe2000f8e18ff */
[----:B-12---:R-:W-:Y:S11]  /*21a0*/  @P0 BRA `(.L_x_31) ;  /* 0x0000000000100947 */ /* 0x006ff60003800000 */
[----:B------:R-:W-:Y:S04]  /*21b0*/  MOV R4, UR23 ;  /* 0x0000001700047c02 */ /* 0x000fe80008000f00 */
[----:B------:R-:W-:Y:S04]  /*21c0*/  SHF.L.U32 R4, R4, 0x1f, RZ ;  /* 0x0000001f04047819 */ /* 0x000fe800000006ff */
[----:B------:R-:W1:Y:S02]  /*21d0*/  SYNCS.PHASECHK.TRANS64.TRYWAIT P0, [UR17+0x68], R4 ;  /* 0x00006804ff0075a7 */ /* 0x000e640008001111 */
[----:B-1----:R-:W-:Y:S05]  /*21e0*/  @!P0 BRA `(.L_x_32) ;  /* 0x0000007400588947 */ /* 0x002fea0003800000 */
.L_x_31:
[----:B------:R2:W-:Y:S01]  /*21f0*/  @!P3 SYNCS.ARRIVE.TRANS64 RZ, [UR17], R3 ;  /* 0x00000003ffffb9a7 */ /* 0x0005e20008000011 */
[----:B------:R-:W-:Y:S04]  /*2200*/  ULOP3.LUT UR7, UR33, 0x2, URZ, 0xfc, !UPT ;  /* 0x0000000221077892 */ /* 0x000fe8000f8efcff */
[----:B------:R-:W-:Y:S09]  /*2210*/  UISETP.NE.AND UP0, UPT, UR7, 0x2, UPT ;  /* 0x000000020700788c */ /* 0x000ff2000bf05270 */
[----:B------:R-:W-:Y:S05]  /*2220*/  BRA.U UP0, `(.L_x_33) ;  /* 0x0000000100047547 */ /* 0x000fea000b800000 */
[----:B----4-:R-:W-:Y:S05]  /*2230*/  BPT.TRAP 0x1 ;  /* 0x000000040000795c */ /* 0x010fea0000300000 */
.L_x_33:
[----:B------:R-:W-:Y:S04]  /*2240*/  BSSY.RECONVERGENT B0, `(.L_x_34) ;  /* 0x0000003000007945 */ /* 0x000fe80003800200 */
[----:B------:R-:W-:Y:S05]  /*2250*/  @P2 BRA `(.L_x_35) ;  /* 0x0000000000042947 */ /* 0x000fea0003800000 */
[----:B----4-:R-:W-:Y:S05]  /*2260*/  BPT.TRAP 0x1 ;  /* 0x000000040000795c */ /* 0x010fea0000300000 */
.L_x_35:
[----:B----4-:R-:W-:Y:S05]  /*2270*/  BSYNC.RECONVERGENT B0 ;  /* 0x0000000000007941 */ /* 0x010fea0003800200 */
.L_x_34:
        /* <DEDUP_REMOVED lines=25> */
[----:B------:R-:W-:Y:S01]  /*2410*/  UIADD3 UR7, UPT, UPT, UR24, 0x1, URZ ;  /* 0x0000000118077890 */ /* 0x000fe2000fffe0ff */
[----:B------:R-:W-:Y:S01]  /*2420*/  UMOV UR40, 0x0 ;  /* 0x0000000000287882 */ /* 0x000fe20000000000 */
[----:B------:R-:W-:Y:S01]  /*2430*/  UMOV UR41, 0x10000000 ;  /* 0x1000000000297882 */ /* 0x000fe20000000000 */
[----:B------:R-:W-:Y:S01]  /*2440*/  UMOV UR9, UR17 ;  /* 0x0000001100097c82 */ /* 0x000fe20008000000 */
[----:B------:R4:W-:Y:S01]  /*2450*/  UTMALDG.4D.IM2COL.2CTA [UR16], [UR28], UR6, desc[UR40] ;  /* 0x000028101c0073b4 */ /* 0x0009e20008259006 */
[----:B------:R-:W-:Y:S02]  /*2460*/  UMOV UR11, UR18 ;  /* 0x00000012000b7c82 */ /* 0x000fe40008000000 */
[----:B------:R-:W-:Y:S04]  /*2470*/  @UP2 UIADD3 UR22, UPT, UPT, UR13, URZ, URZ ;  /* 0x000000ff0d162290 */ /* 0x000fe8000fffe0ff */
[----:B------:R-:W-:Y:S01]  /*2480*/  UISETP.NE.AND UP0, UPT, UR22, UR43, UPT ;  /* 0x0000002b1600728c */ /* 0x000fe2000bf05270 */
[----:B------:R2:W-:Y:S10]  /*2490*/  UTMALDG.4D.2CTA [UR8], [UR26], desc[UR40] ;  /* 0x000028081a0075b4 */ /* 0x0005f40008219000 */
[----:B------:R-:W-:Y:S07]  /*24a0*/  @UP0 UIADD3 UR7, UPT, UPT, UR24, URZ, URZ ;  /* 0x000000ff18070290 */ /* 0x000fee000fffe0ff */
[----:B------:R-:W-:Y:S01]  /*24b0*/  UMOV UR24, UR7 ;  /* 0x0000000700187c82 */ /* 0x000fe20008000000 */
[----:B----4-:R-:W-:Y:S02]  /*24c0*/  UIADD3 UR6, UPT, UPT, UR32, -0x1, URZ ;  /* 0xffffffff20067890 */ /* 0x010fe4000fffe0ff */
[----:B--2---:R-:W-:Y:S02]  /*24d0*/  USEL UR13, UR22, URZ, UP0 ;  /* 0x000000ff160d7287 */ /* 0x004fe40008000000 */
[----:B------:R-:W-:Y:S02]  /*24e0*/  UISETP.GT.U32.AND UP0, UPT, UR32, 0x1, UPT ;  /* 0x000000012000788c */ /* 0x000fe4000bf04070 */
[----:B------:R-:W-:Y:S01]  /*24f0*/  USEL UR12, UR30, URZ, UP2 ;  /* 0x000000ff1e0c7287 */ /* 0x000fe20009000000 */
[----:B------:R-:W-:Y:S01]  /*2500*/  UMOV UR32, UR6 ;  /* 0x0000000600207c82 */ /* 0x000fe20008000000 */
[----:B------:R-:W-:Y:S05]  /*2510*/  UMOV UR6, UR25 ;  /* 0x0000001900067c82 */ /* 0x000fea0008000000 */
[----:B---3--:R-:W-:Y:S05]  /*2520*/  BRA.U UP0, `(.L_x_36) ;  /* 0xfffffffd00147547 */ /* 0x008fea000b83ffff */
.L_x_30:
[----:B------:R-:W-:Y:S01]  /*2530*/  SHF.L.U32 R3, R2, 0x1f, RZ ;  /* 0x0000001f02037819 */ /* 0x000fe200000006ff */
[----:B------:R-:W-:-:S03]  /*2540*/  NOP ;  /* 0x0000000000007918 */ /* 0x000fc60000000000 */
[----:B-12---:R-:W1:Y:S02]  /*2550*/  SYNCS.PHASECHK.TRANS64.TRYWAIT P0, [UR31+0x120], R3 ;  /* 0x00012003ff0075a7 */ /* 0x006e64000800111f */
[----:B-1----:R-:W-:Y:S05]  /*2560*/  @!P0 BRA `(.L_x_37) ;  /* 0x0000007000908947 */ /* 0x002fea0003800000 */
.L_x_155:
[----:B------:R-:W2:Y:S01]  /*2570*/  LDS.128 R4, [UR31+0x160] ;  /* 0x0001601fff047984 */ /* 0x000ea20008000c00 */
[----:B------:R-:W-:Y:S02]  /*2580*/  UIADD3 UR4, UPT, UPT, UR31, 0x128, URZ ;  /* 0x000001281f047890 */ /* 0x000fe4000fffe0ff */
[----:B------:R-:W-:Y:S01]  /*2590*/  UISETP.GE.AND UP0, UPT, UR39, 0x1, UPT ;  /* 0x000000012700788c */ /* 0x000fe2000bf06270 */
[----:B------:R-:W-:Y:S01]  /*25a0*/  @!PT LDS RZ, [RZ] ;  /* 0x00000000fffff984 */ /* 0x000fe20000000800 */
[----:B------:R-:W-:Y:S01]  /*25b0*/  @!PT LDS RZ, [RZ] ;  /* 0x00000000fffff984 */ /* 0x000fe20000000800 */
[----:B------:R-:W-:Y:S01]  /*25c0*/  @!PT LDS RZ, [RZ] ;  /* 0x00000000fffff984 */ /* 0x000fe20000000800 */
[----:B------:R-:W-:Y:S01]  /*25d0*/  @!PT LDS RZ, [RZ] ;  /* 0x00000000fffff984 */ /* 0x000fe20000000800 */
[----:B------:R3:W-:Y:S06]  /*25e0*/  MEMBAR.ALL.CTA ;  /* 0x0000000000007992 */ /* 0x0007ec0000008000 */
[----:B---3--:R-:W3:Y:S01]  /*25f0*/  FENCE.VIEW.ASYNC.S ;  /* 0x00000000000073c6 */ /* 0x008ee20000000000 */
[----:B------:R-:W-:-:S09]  /*2600*/  UPRMT UR4, URZ, 0x654, UR4 ;  /* 0x00000654ff047896 */ /* 0x000fd20008000004 */
[----:B---3--:R-:W-:Y:S01]  /*2610*/  SYNCS.ARRIVE.TRANS64.RED.A1T0 RZ, [UR4], RZ ;  /* 0x000000ffffff79a7 */ /* 0x008fe20008100404 */
[----:B--2---:R-:W-:-:S13]  /*2620*/  LOP3.LUT P0, RZ, R6, 0x1, RZ, 0xc0, !PT ;  /* 0x0000000106ff7812 */ /* 0x004fda000780c0ff */
[----:B------:R-:W-:Y:S01]  /*2630*/  VOTEU.ANY UP1, P0 ;  /* 0x0000000000ff7886 */ /* 0x000fe20000020100 */
[----:B------:R-:W-:-:S13]  /*2640*/  PLOP3.LUT P0, PT, PT, PT, UP1, 0x80, 0x8 ;  /* 0x000000000008781c */ /* 0x000fda0003f0f018 */
[----:B-1----:R-:W-:Y:S02]  /*2650*/  @P0 MOV R0, R4 ;  /* 0x0000000400000202 */ /* 0x002fe40000000f00 */
[----:B------:R-:W-:Y:S02]  /*2660*/  @P0 LOP3.LUT R4, R5, 0xffff, RZ, 0xc0, !PT ;  /* 0x0000ffff05040812 */ /* 0x000fe400078ec0ff */
[----:B------:R-:W-:Y:S02]  /*2670*/  @P0 R2UR UR6, R0 ;  /* 0x00000000000602ca */ /* 0x000fe400000e0000 */
[----:B------:R-:W-:-:S11]  /*2680*/  @P0 R2UR UR5, R4 ;  /* 0x00000000040502ca */ /* 0x000fd600000e0000 */
[----:B------:R-:W-:Y:S02]  /*2690*/  @UP1 UMOV UR42, UR6 ;  /* 0x00000006002a1c82 */ /* 0x000fe40008000000 */
[----:B------:R-:W-:Y:S01]  /*26a0*/  @UP1 UMOV UR38, UR5 ;  /* 0x0000000500261c82 */ /* 0x000fe20008000000 */
[----:B------:R-:W-:Y:S05]  /*26b0*/  BRA.U !UP0, `(.L_x_38) ;  /* 0x0000000108d47547 */ /* 0x000fea000b800000 */
[----:B------:R-:W1:Y:S01]  /*26c0*/  LDCU.128 UR16, c[0x0][0xb10] ;  /* 0x00016200ff1077ac */ /* 0x000e620008000c00 */
[----:B------:R-:W2:Y:S01]  /*26d0*/  LDCU UR21, c[0x0][0xb20] ;  /* 0x00016400ff1577ac */ /* 0x000ea20008000800 */
[----:B------:R-:W3:Y:S01]  /*26e0*/  LDCU UR20, c[0x0][0xb0c] ;  /* 0x00016180ff1477ac */ /* 0x000ee20008000800 */
[----:B------:R-:W4:Y:S01]  /*26f0*/  LDCU.64 UR8, c[0x0][0xb28] ;  /* 0x00016500ff0877ac */ /* 0x000f220008000a00 */
[----:B------:R-:W-:Y:S02]  /*2700*/  UISETP.NE.AND UP3, UPT, UR39, 0x1, UPT ;  /* 0x000000012700788c */ /* 0x000fe4000bf65270 */
[----:B-1----:R-:W-:Y:S02]  /*2710*/  UIMAD.WIDE.U32 UR4, UR47, UR19, URZ ;  /* 0x000000132f0472a5 */ /* 0x002fe4000f8e00ff */
[----:B------:R-:W-:Y:S02]  /*2720*/  UIMAD.WIDE.U32 UR6, UR48, UR16, URZ ;  /* 0x00000010300672a5 */ /* 0x000fe4000f8e00ff */
[----:B------:R-:W-:-:S02]  /*2730*/  UISETP.NE.AND UP0, UPT, UR18, 0x1, UPT ;  /* 0x000000011200788c */ /* 0x000fc4000bf05270 */
[----:B------:R-:W-:Y:S01]  /*2740*/  UIMAD.WIDE.U32 UR14, UR38, UR19, URZ ;  /* 0x00000013260e72a5 */ /* 0x000fe2000f8e00ff */
[----:B------:R-:W-:Y:S02]  /*2750*/  UMOV UR4, UR5 ;  /* 0x0000000500047c82 */ /* 0x000fe40008000000 */
[----:B------:R-:W-:Y:S01]  /*2760*/  UMOV UR6, UR7 ;  /* 0x0000000700067c82 */ /* 0x000fe20008000000 */
[----:B--2---:R-:W-:Y:S02]  /*2770*/  USHF.R.U32.HI UR4, URZ, UR21, UR4 ;  /* 0x00000015ff047299 */ /* 0x004fe40008011604 */
[----:B---3--:R-:W-:Y:S02]  /*2780*/  UISETP.NE.AND UP2, UPT, UR20, 0x1, UPT ;  /* 0x000000011400788c */ /* 0x008fe4000bf45270 */
[----:B------:R-:W-:Y:S02]  /*2790*/  USHF.R.U32.HI UR6, URZ, UR17, UR6 ;  /* 0x00000011ff067299 */ /* 0x000fe40008011606 */
[----:B------:R-:W-:-:S02]  /*27a0*/  USEL UR5, UR47, UR4, !UP0 ;  /* 0x000000042f057287 */ /* 0x000fc4000c000000 */
[----:B------:R-:W-:Y:S02]  /*27b0*/  USEL UR6, UR48, UR6, !UP2 ;  /* 0x0000000630067287 */ /* 0x000fe4000d000000 */
[----:B----4-:R-:W-:Y:S01]  /*27c0*/  UIMAD.WIDE.U32 UR10, UR5, UR8, URZ ;  /* 0x00000008050a72a5 */ /* 0x010fe2000f8e00ff */
[----:B------:R-:W-:Y:S01]  /*27d0*/  UMOV UR4, UR15 ;  /* 0x0000000f00047c82 */ /* 0x000fe20008000000 */
[----:B------:R-:W-:Y:S02]  /*27e0*/  UIMAD.WIDE.U32 UR12, UR42, UR16, URZ ;  /* 0x000000102a0c72a5 */ /* 0x000fe4000f8e00ff */
[----:B------:R-:W-:-:S03]  /*27f0*/  UIMAD.WIDE.U32 UR14, UR6, UR8, URZ ;  /* 0x00000008060e72a5 */ /* 0x000fc6000f8e00ff */
[----:B------:R-:W-:Y:S01]  /*2800*/  UMOV UR10, UR11 ;  /* 0x0000000b000a7c82 */ /* 0x000fe20008000000 */
[----:B------:R-:W-:Y:S02]  /*2810*/  USHF.R.U32.HI UR4, URZ, UR21, UR4 ;  /* 0x00000015ff047299 */ /* 0x000fe40008011604 */
[----:B------:R-:W-:Y:S01]  /*2820*/  @UP3 USHF.R.U32.HI UR5, URZ, UR9, UR10 ;  /* 0x00000009ff053299 */ /* 0x000fe2000801160a */
[----:B------:R-:W-:Y:S01]  /*2830*/  UMOV UR12, UR13 ;  /* 0x0000000d000c7c82 */ /* 0x000fe20008000000 */
[----:B------:R-:W-:Y:S01]  /*2840*/  UMOV UR14, UR15 ;  /* 0x0000000f000e7c82 */ /* 0x000fe20008000000 */
[----:B------:R-:W-:Y:S02]  /*2850*/  USHF.R.U32.HI UR17, URZ, UR17, UR12 ;  /* 0x00000011ff117299 */ /* 0x000fe4000801160c */
[----:B------:R-:W-:Y:S02]  /*2860*/  USEL UR4, UR38, UR4, !UP0 ;  /* 0x0000000426047287 */ /* 0x000fe4000c000000 */
[----:B------:R-:W-:-:S02]  /*2870*/  @UP3 USHF.R.U32.HI UR6, URZ, UR9, UR14 ;  /* 0x00000009ff063299 */ /* 0x000fc4000801160e */
[----:B------:R-:W-:Y:S02]  /*2880*/  UIMAD UR7, UR39, UR5, URZ ;  /* 0x00000005270772a4 */ /* 0x000fe4000f8e02ff */
[----:B------:R-:W-:Y:S02]  /*2890*/  USEL UR5, UR42, UR17, !UP2 ;  /* 0x000000112a057287 */ /* 0x000fe4000d000000 */
[----:B------:R-:W-:Y:S02]  /*28a0*/  UIMAD UR10, UR39, UR6, URZ ;  /* 0x00000006270a72a4 */ /* 0x000fe4000f8e02ff */
[----:B------:R-:W-:Y:S02]  /*28b0*/  UISETP.GE.AND UP0, UPT, UR4, UR7, UPT ;  /* 0x000000070400728c */ /* 0x000fe4000bf06270 */
[----:B------:R-:W-:Y:S02]  /*28c0*/  UIMAD.WIDE.U32 UR12, UR4, UR8, URZ ;  /* 0x00000008040c72a5 */ /* 0x000fe4000f8e00ff */
[----:B------:R-:W-:-:S02]  /*28d0*/  UISETP.GE.OR UP0, UPT, UR5, UR10, UP0 ;  /* 0x0000000a0500728c */ /* 0x000fc40008706670 */
[----:B------:R-:W-:Y:S02]  /*28e0*/  UIMAD.WIDE.U32 UR10, UR5, UR8, URZ ;  /* 0x00000008050a72a5 */ /* 0x000fe4000f8e00ff */
[----:B------:R-:W-:Y:S01]  /*28f0*/  UIADD3 UR12, UPT, UPT, -UR4, URZ, URZ ;  /* 0x000000ff040c7290 */ /* 0x000fe2000fffe1ff */
[----:B------:R-:W-:Y:S01]  /*2900*/  UMOV UR8, UR13 ;  /* 0x0000000d00087c82 */ /* 0x000fe20008000000 */
[----:B------:R-:W-:Y:S02]  /*2910*/  UIADD3 UR10, UPT, UPT, -UR5, URZ, URZ ;  /* 0x000000ff050a7290 */ /* 0x000fe4000fffe1ff */
[----:B------:R-:W-:-:S03]  /*2920*/  USHF.R.U32.HI UR8, URZ, UR9, UR8 ;  /* 0x00000009ff087299 */ /* 0x000fc60008011608 */
[----:B------:R-:W-:Y:S01]  /*2930*/  @!UP0 UMOV UR7, UR11 ;  /* 0x0000000b00078c82 */ /* 0x000fe20008000000 */
[----:B------:R-:W-:Y:S02]  /*2940*/  UIMAD UR12, UR18, UR12, UR38 ;  /* 0x0000000c120c72a4 */ /* 0x000fe4000f8e0226 */
[----:B------:R-:W-:Y:S02]  /*2950*/  USEL UR8, UR4, UR8, !UP3 ;  /* 0x0000000804087287 */ /* 0x000fe4000d800000 */
[----:B------:R-:W-:Y:S02]  /*2960*/  @!UP0 USHF.R.U32.HI UR7, URZ, UR9, UR7 ;  /* 0x00000009ff078299 */ /* 0x000fe40008011607 */
[----:B------:R-:W-:Y:S02]  /*2970*/  UIADD3 UR9, UPT, UPT, -UR8, URZ, URZ ;  /* 0x000000ff08097290 */ /* 0x000fe4000fffe1ff */
[----:B------:R-:W-:Y:S02]  /*2980*/  @!UP0 USEL UR7, UR5, UR7, !UP3 ;  /* 0x0000000705078287 */ /* 0x000fe4000d800000 */
[----:B------:R-:W-:-:S02]  /*2990*/  UIMAD UR9, UR39, UR9, UR4 ;  /* 0x00000009270972a4 */ /* 0x000fc4000f8e0204 */
[----:B------:R-:W-:Y:S02]  /*29a0*/  @!UP0 UIADD3 UR8, UPT, UPT, UR8, -UR7, URZ ;  /* 0x8000000708088290 */ /* 0x000fe4000fffe0ff */
[----:B------:R-:W-:Y:S02]  /*29b0*/  @!UP0 UIMAD UR7, UR9, UR6, UR7 ;  /* 0x00000006090782a4 */ /* 0x000fe4000f8e0207 */
[----:B------:R-:W-:Y:S02]  /*29c0*/  @!UP0 UIMAD UR4, UR39, UR8, UR5 ;  /* 0x00000008270482a4 */ /* 0x000fe4000f8e0205 */
[----:B------:R-:W-:Y:S02]  /*29d0*/  UIMAD UR6, UR20, UR10, UR42 ;  /* 0x0000000a140672a4 */ /* 0x000fe4000f8e022a */
[----:B------:R-:W-:Y:S01]  /*29e0*/  UIMAD UR38, UR4, UR18, UR12 ;  /* 0x00000012042672a4 */ /* 0x000fe2000f8e020c */
[----:B------:R-:W-:Y:S02]  /*29f0*/  @!UP0 UMOV UR5, UR7 ;  /* 0x0000000700058c82 */ /* 0x000fe40008000000 */
[----:B------:R-:W-:-:S12]  /*2a00*/  UIMAD UR42, UR5, UR20, UR6 ;  /* 0x00000014052a72a4 */ /* 0x000fd8000f8e0206 */
.L_x_38:
[----:B------:R-:W1:Y:S02]  /*2a10*/  LDCU UR4, c[0x0][0xb30] ;  /* 0x00016600ff0477ac */ /* 0x000e640008000800 */
[----:B-1----:R-:W-:-:S09]  /*2a20*/  UISETP.NE.AND UP0, UPT, UR4, 0x1, UPT ;  /* 0x000000010400788c */ /* 0x002fd2000bf05270 */
[----:B------:R-:W-:Y:S05]  /*2a30*/  BRA.U UP0, `(.L_x_39) ;  /* 0x0000000100447547 */ /* 0x000fea000b800000 */
[----:B------:R-:W1:Y:S01]  /*2a40*/  LDCU.128 UR8, c[0x0][0xb10] ;  /* 0x00016200ff0877ac */ /* 0x000e620008000c00 */
[----:B------:R-:W2:Y:S01]  /*2a50*/  LDCU UR12, c[0x0][0xb0c] ;  /* 0x00016180ff0c77ac */ /* 0x000ea20008000800 */
[----:B------:R-:W3:Y:S01]  /*2a60*/  LDCU UR13, c[0x0][0xb20] ;  /* 0x00016400ff0d77ac */ /* 0x000ee20008000800 */
[----:B-1----:R-:W-:Y:S02]  /*2a70*/  UIMAD.WIDE.U32 UR6, UR42, UR8, URZ ;  /* 0x000000082a0672a5 */ /* 0x002fe4000f8e00ff */
[----:B------:R-:W-:Y:S02]  /*2a80*/  UIMAD.WIDE.U32 UR4, UR38, UR11, URZ ;  /* 0x0000000b260472a5 */ /* 0x000fe4000f8e00ff */
[----:B--2---:R-:W-:Y:S02]  /*2a90*/  UISETP.NE.AND UP2, UPT, UR12, 0x1, UPT ;  /* 0x000000010c00788c */ /* 0x004fe4000bf45270 */
[----:B------:R-:W-:Y:S01]  /*2aa0*/  UISETP.NE.AND UP0, UPT, UR10, 0x1, UPT ;  /* 0x000000010a00788c */ /* 0x000fe2000bf05270 */
[----:B------:R-:W-:-:S02]  /*2ab0*/  UMOV UR6, UR7 ;  /* 0x0000000700067c82 */ /* 0x000fc40008000000 */
[----:B------:R-:W-:Y:S01]  /*2ac0*/  UMOV UR4, UR5 ;  /* 0x0000000500047c82 */ /* 0x000fe20008000000 */
[----:B------:R-:W-:Y:S02]  /*2ad0*/  USHF.R.U32.HI UR6, URZ, UR9, UR6 ;  /* 0x00000009ff067299 */ /* 0x000fe40008011606 */
[----:B---3--:R-:W-:Y:S02]  /*2ae0*/  USHF.R.U32.HI UR4, URZ, UR13, UR4 ;  /* 0x0000000dff047299 */ /* 0x008fe40008011604 */
[----:B------:R-:W-:Y:S02]  /*2af0*/  USEL UR5, UR42, UR6, !UP2 ;  /* 0x000000062a057287 */ /* 0x000fe4000d000000 */
[----:B------:R-:W-:-:S04]  /*2b00*/  USEL UR4, UR38, UR4, !UP0 ;  /* 0x0000000426047287 */ /* 0x000fc8000c000000 */
[----:B------:R-:W-:Y:S02]  /*2b10*/  UIADD3 UR6, UPT, UPT, UR5, -UR4, URZ ;  /* 0x8000000405067290 */ /* 0x000fe4000fffe0ff */
[----:B------:R-:W-:Y:S02]  /*2b20*/  UIADD3 UR4, UPT, UPT, -UR5, UR4, URZ ;  /* 0x0000000405047290 */ /* 0x000fe4000fffe1ff */
[----:B------:R-:W-:Y:S02]  /*2b30*/  UIMAD UR38, UR6, UR10, UR38 ;  /* 0x0000000a062672a4 */ /* 0x000fe4000f8e0226 */
[----:B------:R-:W-:-:S12]  /*2b40*/  UIMAD UR42, UR4, UR12, UR42 ;  /* 0x0000000c042a72a4 */ /* 0x000fd8000f8e022a */
.L_x_39:
[----:B------:R-:W-:Y:S01]  /*2b50*/  R2UR UR5, R48 ;  /* 0x00000000300572ca */ /* 0x000fe200000e0000 */
[----:B------:R-:W-:Y:S01]  /*2b60*/  UMOV UR30, UR34 ;  /* 0x00000022001e7c82 */ /* 0x000fe20008000000 */
[----:B------:R-:W-:Y:S02]  /*2b70*/  R2UR UR4, R47 ;  /* 0x000000002f0472ca */ /* 0x000fe400000e0000 */
[----:B------:R-:W-:Y:S02]  /*2b80*/  PLOP3.LUT P1, PT, PT, PT, PT, 0x80, 0x8 ;  /* 0x000000000008781c */ /* 0x000fe40003f2f070 */
[----:B------:R-:W-:-:S07]  /*2b90*/  LOP3.LUT R2, R2, 0x1, RZ, 0x3c, !PT ;  /* 0x0000000102027812 */ /* 0x000fce00078e3cff */
[----:B------:R-:W-:Y:S02]  /*2ba0*/  UIADD3 UR45, UPT, UPT, UR42, UR5, URZ ;  /* 0x000000052a2d7290 */ /* 0x000fe4000fffe0ff */
[----:B------:R-:W-:Y:S01]  /*2bb0*/  UIADD3 UR20, UPT, UPT, UR38, UR4, URZ ;  /* 0x0000000426147290 */ /* 0x000fe2000fffe0ff */
[----:B------:R-:W-:Y:S11]  /*2bc0*/  BRA.U UP1, `(.L_x_40) ;  /* 0xffffffed01487547 */ /* 0x000ff6000b83ffff */
[----:B------:R-:W-:Y:S01]  /*2bd0*/  UIADD3 UR31, UPT, UPT, UR31, 0x68, URZ ;  /* 0x000000681f1f7890 */ /* 0x000fe2000fffe0ff */
[----:B------:R-:W-:-:S03]  /*2be0*/  MOV R2, UR23 ;  /* 0x0000001700027c02 */ /* 0x000fc60008000f00 */
[----:B------:R-:W-:Y:S01]  /*2bf0*/  ULEA UR4, UR25, UR31, 0x3 ;  /* 0x0000001f19047291 */ /* 0x000fe2000f8e18ff */
[----:B------:R-:W-:-:S08]  /*2c00*/  SHF.L.U32 R2, R2, 0x1f, RZ ;  /* 0x0000001f02027819 */ /* 0x000fd000000006ff */
[----:B------:R-:W1:Y:S02]  /*2c10*/  SYNCS.PHASECHK.TRANS64.TRYWAIT P0, [UR4], R2 ;  /* 0x00000002ff0075a7 */ /* 0x000e640008001104 */
[----:B-1----:R-:W-:Y:S05]  /*2c20*/  @!P0 BRA `(.L_x_41) ;  /* 0x0000006800f88947 */ /* 0x002fea0003800000 */
.L_x_157:
[----:B------:R-:W-:-:S04]  /*2c30*/  UIADD3 UR4, UPT, UPT, UR25, 0x1, URZ ;  /* 0x0000000119047890 */ /* 0x000fc8000fffe0ff */
[----:B------:R-:W-:-:S04]  /*2c40*/  UISETP.NE.AND UP0, UPT, UR4, 0xd, UPT ;  /* 0x0000000d0400788c */ /* 0x000fc8000bf05270 */
[----:B------:R-:W-:Y:S02]  /*2c50*/  USEL UR5, URZ, 0x1, UP0 ;  /* 0x00000001ff057887 */ /* 0x000fe40008000000 */
[----:B------:R-:W-:Y:S02]  /*2c60*/  USEL UR4, UR4, URZ, UP0 ;  /* 0x000000ff04047287 */ /* 0x000fe40008000000 */
[----:B------:R-:W-:Y:S02]  /*2c70*/  ULOP3.LUT UR6, UR23, UR5, URZ, 0x3c, !UPT ;  /* 0x0000000517067292 */ /* 0x000fe4000f8e3cff */
[----:B------:R-:W-:-:S04]  /*2c80*/  ULEA UR5, UR4, UR31, 0x3 ;  /* 0x0000001f04057291 */ /* 0x000fc8000f8e18ff */
[----:B-1----:R-:W-:-:S04]  /*2c90*/  MOV R2, UR6 ;  /* 0x0000000600027c02 */ /* 0x002fc80008000f00 */
[----:B------:R-:W-:-:S04]  /*2ca0*/  SHF.L.U32 R2, R2, 0x1f, RZ ;  /* 0x0000001f02027819 */ /* 0x000fc800000006ff */
[----:B------:R-:W1:Y:S02]  /*2cb0*/  SYNCS.PHASECHK.TRANS64.TRYWAIT P0, [UR5], R2 ;  /* 0x00000002ff0075a7 */ /* 0x000e640008001105 */
[----:B-1----:R-:W-:Y:S05]  /*2cc0*/  @!P0 BRA `(.L_x_42) ;  /* 0x0000006800e88947 */ /* 0x002fea0003800000 */
.L_x_159:
        /* <DEDUP_REMOVED lines=10> */
.L_x_161:
        /* <DEDUP_REMOVED lines=10> */
.L_x_163:
        /* <DEDUP_REMOVED lines=10> */
.L_x_165:
        /* <DEDUP_REMOVED lines=10> */
.L_x_167:
        /* <DEDUP_REMOVED lines=10> */
.L_x_169:
        /* <DEDUP_REMOVED lines=10> */
.L_x_171:
        /* <DEDUP_REMOVED lines=10> */
.L_x_173:
        /* <DEDUP_REMOVED lines=10> */
.L_x_175:
        /* <DEDUP_REMOVED lines=10> */
.L_x_177:
        /* <DEDUP_REMOVED lines=10> */
.L_x_179:
[----:B------:R-:W-:-:S04]  /*3310*/  UIADD3 UR4, UPT, UPT, UR4, 0x1, URZ ;  /* 0x0000000104047890 */ /* 0x000fc8000fffe0ff */
[----:B------:R-:W-:-:S04]  /*3320*/  UISETP.NE.AND UP0, UPT, UR4, 0xd, UPT ;  /* 0x0000000d0400788c */ /* 0x000fc8000bf05270 */
[----:B------:R-:W-:Y:S02]  /*3330*/  USEL UR5, URZ, 0x1, UP0 ;  /* 0x00000001ff057887 */ /* 0x000fe40008000000 */
[----:B------:R-:W-:Y:S02]  /*3340*/  USEL UR4, UR4, URZ, UP0 ;  /* 0x000000ff04047287 */ /* 0x000fe40008000000 */
[----:B------:R-:W-:Y:S02]  /*3350*/  ULOP3.LUT UR5, UR6, UR5, URZ, 0x3c, !UPT ;  /* 0x0000000506057292 */ /* 0x000fe4000f8e3cff */
[----:B------:R-:W-:-:S04]  /*3360*/  ULEA UR4, UR4, UR31, 0x3 ;  /* 0x0000001f04047291 */ /* 0x000fc8000f8e18ff */
[----:B-1----:R-:W-:Y:S02]  /*3370*/  IMAD.U32 R2, RZ, RZ, UR5 ;  /* 0x00000005ff027e24 */ /* 0x002fe4000f8e00ff */
[----:B------:R-:W-:-:S03]  /*3380*/  MOV R0, UR4 ;  /* 0x0000000400007c02 */ /* 0x000fc60008000f00 */
[----:B------:R-:W-:-:S07]  /*3390*/  SHF.L.U32 R2, R2, 0x1f, RZ ;  /* 0x0000001f02027819 */ /* 0x000fce00000006ff */
.L_x_53:
[----:B-1----:R1:W2:Y:S02]  /*33a0*/  SYNCS.PHASECHK.TRANS64.TRYWAIT P0, [R0+URZ], R2 ;  /* 0x00000002000075a7 */ /* 0x0022a400080011ff */
[----:B--2---:R-:W-:Y:S05]  /*33b0*/  @!P0 NANOSLEEP.SYNCS 0x989680 ;  /* 0x009896800000895d */ /* 0x004fea0003900000 */
[----:B------:R-:W2:Y:S02]  /*33c0*/  @!P0 SYNCS.PHASECHK.TRANS64 P0, [R0+URZ], R2 ;  /* 0x00000002000085a7 */ /* 0x000ea400080010ff */
[----:B--2---:R-:W-:Y:S05]  /*33d0*/  @P0 EXIT ;  /* 0x000000000000094d */ /* 0x004fea0003800000 */
[----:B------:R-:W-:Y:S05]  /*33e0*/  BRA `(.L_x_53) ;  /* 0xfffffffc00ec7947 */ /* 0x000fea000383ffff */
.L_x_22:
[----:B------:R-:W2:Y:S02]  /*33f0*/  S2UR UR4, SR_CgaCtaId ;  /* 0x00000000000479c3 */ /* 0x000ea40000008800 */
[----:B--2---:R-:W-:-:S04]  /*3400*/  UISETP.NE.AND UP0, UPT, UR4, URZ, UPT ;  /* 0x000000ff0400728c */ /* 0x004fc8000bf05270 */
[----:B------:R-:W-:-:S09]  /*3410*/  UISETP.NE.OR UP0, UPT, UR18, 0x1, UP0 ;  /* 0x000000011200788c */ /* 0x000fd20008705670 */
[----:B------:R-:W-:Y:S05]  /*3420*/  BRA.U UP0, `(.L_x_54) ;  /* 0x0000000100b47547 */ /* 0x000fea000b800000 */
[----:B------:R-:W2:Y:S01]  /*3430*/  S2UR UR5, SR_CgaCtaId ;  /* 0x00000000000579c3 */ /* 0x000ea20000008800 */
[----:B------:R-:W-:Y:S01]  /*3440*/  UMOV UR4, 0x400 ;  /* 0x0000040000047882 */ /* 0x000fe20000000000 */
[----:B------:R-:W-:Y:S01]  /*3450*/  HFMA2 R2, -RZ, RZ, 0, 5.9604644775390625e-08 ;  /* 0x00000001ff027431 */ /* 0x000fe200000001ff */
[----:B------:R-:W-:Y:S01]  /*3460*/  ISETP.GE.U32.AND P0, PT, R3, 0x2, PT ;  /* 0x000000020300780c */ /* 0x000fe20003f06070 */
[----:B------:R-:W-:Y:S01]  /*3470*/  IMAD.MOV.U32 R8, RZ, RZ, RZ ;  /* 0x000000ffff087224 */ /* 0x000fe200078e00ff */
[----:B--2---:R-:W-:-:S04]  /*3480*/  ULEA UR4, UR5, UR4, 0x18 ;  /* 0x0000000405047291 */ /* 0x004fc8000f8ec0ff */
[----:B------:R-:W-:Y:S02]  /*3490*/  UIADD3 UR5, UPT, UPT, UR4, 0x128, URZ ;  /* 0x0000012804057890 */ /* 0x000fe4000fffe0ff */
[----:B------:R-:W-:Y:S02]  /*34a0*/  UIADD3 UR8, UPT, UPT, UR4, 0x120, URZ ;  /* 0x0000012004087890 */ /* 0x000fe4000fffe0ff */
[----:B------:R-:W-:-:S12]  /*34b0*/  UPRMT UR5, URZ, 0x654, UR5 ;  /* 0x00000654ff057896 */ /* 0x000fd80008000005 */
.L_x_57:
[----:B------:R-:W-:Y:S01]  /*34c0*/  SHF.L.U32 R6, R2, 0x1f, RZ ;  /* 0x0000001f02067819 */ /* 0x000fe200000006ff */
[----:B------:R-:W-:Y:S02]  /*34d0*/  IMAD.U32 R4, RZ, RZ, UR8 ;  /* 0x00000008ff047e24 */ /* 0x000fe4000f8e00ff */
[----:B------:R-:W-:Y:S01]  /*34e0*/  @!P0 IMAD.MOV.U32 R5, RZ, RZ, 0x10 ;  /* 0x00000010ff058424 */ /* 0x000fe200078e00ff */
[----:B------:R-:W2:Y:S02]  /*34f0*/  SYNCS.PHASECHK.TRANS64.TRYWAIT P1, [UR4+0x128], R6 ;  /* 0x00012806ff0075a7 */ /* 0x000ea40008021104 */
[----:B------:R-:W-:-:S04]  /*3500*/  PRMT R4, R3, 0x654, R4 ;  /* 0x0000065403047816 */ /* 0x000fc80000000004 */
[----:B------:R-:W-:Y:S01]  /*3510*/  SEL R0, R4, R0, !P0 ;  /* 0x0000000004007207 */ /* 0x000fe20004000000 */
[----:B--2---:R-:W-:Y:S06]  /*3520*/  @!P1 BRA `(.L_x_55) ;  /* 0x0000006400d89947 */ /* 0x004fec0003800000 */
.L_x_181:
[----:B------:R-:W-:Y:S01]  /*3530*/  UIADD3 UR6, UPT, UPT, UR4, 0x160, URZ ;  /* 0x0000016004067890 */ /* 0x000fe2000fffe0ff */
[----:B------:R3:W-:Y:S01]  /*3540*/  @!P0 SYNCS.ARRIVE.TRANS64.RED RZ, [R0+URZ], R5 ;  /* 0x0000000500ff89a7 */ /* 0x0007e200080004ff */
[----:B------:R-:W-:Y:S01]  /*3550*/  UIADD3 UR7, UPT, UPT, UR4, 0x120, URZ ;  /* 0x0000012004077890 */ /* 0x000fe2000fffe0ff */
[----:B------:R-:W-:-:S08]  /*3560*/  LOP3.LUT R2, R2, 0x1, RZ, 0x3c, !PT ;  /* 0x0000000102027812 */ /* 0x000fd000078e3cff */
[----:B------:R-:W-:Y:S06]  /*3570*/  UGETNEXTWORKID.BROADCAST [UR6], [UR7] ;  /* 0x00000000060073ca */ /* 0x000fec0008000100 */
[----:B---3--:R-:W-:-:S04]  /*3580*/  SHF.L.U32 R5, R8, 0x1f, RZ ;  /* 0x0000001f08057819 */ /* 0x008fc800000006ff */
[----:B------:R-:W3:Y:S02]  /*3590*/  SYNCS.PHASECHK.TRANS64.TRYWAIT P1, [UR4+0x120], R5 ;  /* 0x00012005ff0075a7 */ /* 0x000ee40008021104 */
[----:B---3--:R-:W-:Y:S05]  /*35a0*/  @!P1 BRA `(.L_x_56) ;  /* 0x0000006400d09947 */ /* 0x008fea0003800000 */
.L_x_183:
[----:B--2---:R-:W2:Y:S01]  /*35b0*/  LDS.128 R4, [UR4+0x160] ;  /* 0x00016004ff047984 */ /* 0x004ea20008000c00 */
[----:B------:R-:W-:Y:S01]  /*35c0*/  LOP3.LUT R8, R8, 0x1, RZ, 0x3c, !PT ;  /* 0x0000000108087812 */ /* 0x000fe200078e3cff */
[----:B------:R-:W-:Y:S01]  /*35d0*/  @!PT LDS RZ, [RZ] ;  /* 0x00000000fffff984 */ /* 0x000fe20000000800 */
[----:B------:R-:W-:Y:S01]  /*35e0*/  @!PT LDS RZ, [RZ] ;  /* 0x00000000fffff984 */ /* 0x000fe20000000800 */
[----:B------:R-:W-:Y:S01]  /*35f0*/  @!PT LDS RZ, [RZ] ;  /* 0x00000000fffff984 */ /* 0x000fe20000000800 */
[----:B------:R-:W-:Y:S01]  /*3600*/  @!PT LDS RZ, [RZ] ;  /* 0x00000000fffff984 */ /* 0x000fe20000000800 */
[----:B------:R3:W-:Y:S06]  /*3610*/  MEMBAR.ALL.CTA ;  /* 0x0000000000007992 */ /* 0x0007ec0000008000 */
[----:B---3--:R-:W3:Y:S02]  /*3620*/  FENCE.VIEW.ASYNC.S ;  /* 0x00000000000073c6 */ /* 0x008ee40000000000 */
[----:B---3--:R-:W-:Y:S01]  /*3630*/  SYNCS.ARRIVE.TRANS64.RED.A1T0 RZ, [UR5], RZ ;  /* 0x000000ffffff79a7 */ /* 0x008fe20008100405 */
[----:B--2---:R-:W-:-:S13]  /*3640*/  LOP3.LUT P1, RZ, R6, 0x1, RZ, 0xc0, !PT ;  /* 0x0000000106ff7812 */ /* 0x004fda000782c0ff */
[----:B------:R-:W-:Y:S05]  /*3650*/  @P1 BRA `(.L_x_57) ;  /* 0xfffffffc00981947 */ /* 0x000fea000383ffff */
[----:B------:R-:W-:-:S04]  /*3660*/  SHF.L.U32 R0, R2, 0x1f, RZ ;  /* 0x0000001f02007819 */ /* 0x000fc800000006ff */
[----:B------:R-:W2:Y:S02]  /*3670*/  SYNCS.PHASECHK.TRANS64 P0, [UR4+0x128], R0 ;  /* 0x00012800ff0075a7 */ /* 0x000ea40008001004 */
[----:B-12---:R-:W-:Y:S05]  /*3680*/  @P0 EXIT ;  /* 0x000000000000094d */ /* 0x006fea0003800000 */
[----:B------:R-:W-:-:S07]  /*3690*/  MOV R0, UR4 ;  /* 0x0000000400007c02 */ /* 0x000fce0008000f00 */
.L_x_58:
[----:B-1----:R-:W-:-:S04]  /*36a0*/  SHF.L.U32 R3, R2, 0x1f, RZ ;  /* 0x0000001f02037819 */ /* 0x002fc800000006ff */
[----:B------:R1:W2:Y:S03]  /*36b0*/  SYNCS.PHASECHK.TRANS64.TRYWAIT P0, [R0+URZ+0x128], R3 ;  /* 0x00012803000075a7 */ /* 0x0002a600080011ff */
[----:B--2---:R-:W-:Y:S05]  /*36c0*/  @!P0 NANOSLEEP.SYNCS 0x989680 ;  /* 0x009896800000895d */ /* 0x004fea0003900000 */
[----:B------:R-:W2:Y:S02]  /*36d0*/  @!P0 SYNCS.PHASECHK.TRANS64 P0, [R0+URZ+0x128], R3 ;  /* 0x00012803000085a7 */ /* 0x000ea400080010ff */
[----:B--2---:R-:W-:Y:S05]  /*36e0*/  @P0 EXIT ;  /* 0x000000000000094d */ /* 0x004fea0003800000 */
[----:B------:R-:W-:Y:S05]  /*36f0*/  BRA `(.L_x_58) ;  /* 0xfffffffc00e87947 */ /* 0x000fea000383ffff */
.L_x_54:
[----:B------:R-:W-:Y:S05]  /*3700*/  BRA.U UP4, `(.L_x_59) ;  /* 0x0000001104a07547 */ /* 0x000fea000b800000 */
[----:B------:R-:W2:Y:S01]  /*3710*/  S2UR UR4, SR_CgaCtaId ;  /* 0x00000000000479c3 */ /* 0x000ea20000008800 */
[----:B------:R-:W-:Y:S01]  /*3720*/  UMOV UR5, 0x40 ;  /* 0x0000004000057882 */ /* 0x000fe20000000000 */
[----:B------:R-:W-:Y:S01]  /*3730*/  NOP ;  /* 0x0000000000007918 */ /* 0x000fe20000000000 */
[----:B------:R-:W-:Y:S01]  /*3740*/  UMOV UR6, 0x400 ;  /* 0x0000040000067882 */ /* 0x000fe20000000000 */
[----:B--2---:R-:W-:Y:S02]  /*3750*/  ULEA UR5, UR4, UR5, 0x18 ;  /* 0x0000000504057291 */ /* 0x004fe4000f8ec0ff */
[----:B------:R-:W-:-:S07]  /*3760*/  ULEA UR6, UR4, UR6, 0x18 ;  /* 0x0000000604067291 */ /* 0x000fce000f8ec0ff */
[----:B------:R-:W2:Y:S02]  /*3770*/  LDS.U8 R3, [UR5+0x1c] ;  /* 0x00001c05ff037984 */ /* 0x000ea40008000000 */
[----:B--2---:R-:W-:-:S13]  /*3780*/  ISETP.NE.AND P0, PT, R3, RZ, PT ;  /* 0x000000ff0300720c */ /* 0x004fda0003f05270 */
[----:B------:R-:W-:Y:S05]  /*3790*/  @P0 BRA `(.L_x_60) ;  /* 0x0000000400080947 */ /* 0x000fea0003800000 */
[----:B------:R-:W-:Y:S02]  /*37a0*/  UISETP.NE.U32.AND UP1, UPT, UR38, 0x1, UPT ;  /* 0x000000012600788c */ /* 0x000fe4000bf25070 */
[----:B------:R-:W-:-:S07]  /*37b0*/  UIADD3 UR7, UPT, UPT, UR5, 0x8, URZ ;  /* 0x0000000805077890 */ /* 0x000fce000fffe0ff */
[----:B------:R-:W-:Y:S05]  /*37c0*/  BRA.U !UP1, `(.L_x_61) ;  /* 0x00000001099c7547 */ /* 0x000fea000b800000 */
[----:B------:R-:W-:Y:S01]  /*37d0*/  ELECT P0, URZ, PT ;  /* 0x0000000000ff782f */ /* 0x000fe20003800000 */
[----:B------:R-:W-:-:S12]  /*37e0*/  BSSY B0, `(.L_x_61) ;  /* 0x0000025000007945 */ /* 0x000fd80003800000 */
[----:B------:R-:W-:Y:S05]  /*37f0*/  @!P0 BRA `(.L_x_62) ;  /* 0x00000000008c8947 */ /* 0x000fea0003800000 */
[----:B------:R-:W-:-:S05]  /*3800*/  UMOV UR4, 0x10 ;  /* 0x0000001000047882 */ /* 0x000fca0000000000 */
[----:B------:R-:W-:Y:S04]  /*3810*/  DEPBAR.LE SB2, 0x36 ;  /* 0x0000ad800000791a */ /* 0x000fe80000000000 */
[----:B------:R-:W2:Y:S02]  /*3820*/  UTCATOMSWS.2CTA.FIND_AND_SET.ALIGN UP0, UR4, UR4 ;  /* 0x00000004000475e3 */ /* 0x000ea40008200800 */
[----:B--2---:R-:W-:Y:S01]  /*3830*/  MOV R10, UR4 ;  /* 0x00000004000a7c02 */ /* 0x004fe20008000f00 */
[----:B------:R-:W-:Y:S06]  /*3840*/  BRA.U UP0, `(.L_x_63) ;  /* 0x0000000100187547 */ /* 0x000fec000b800000 */
.L_x_64:
[----:B------:R-:W-:Y:S05]  /*3850*/  NANOSLEEP 0x64 ;  /* 0x000000640000795d */ /* 0x000fea0003800000 */
[----:B------:R-:W-:-:S05]  /*3860*/  UMOV UR4, 0x10 ;  /* 0x0000001000047882 */ /* 0x000fca0000000000 */
[----:B------:R-:W-:Y:S04]  /*3870*/  DEPBAR.LE SB2, 0x36 ;  /* 0x0000ad800000791a */ /* 0x000fe80000000000 */
[----:B------:R-:W2:Y:S02]  /*3880*/  UTCATOMSWS.2CTA.FIND_AND_SET.ALIGN UP0, UR4, UR4 ;  /* 0x00000004000475e3 */ /* 0x000ea40008200800 */
[----:B--2---:R-:W-:Y:S01]  /*3890*/  MOV R10, UR4 ;  /* 0x00000004000a7c02 */ /* 0x004fe20008000f00 */
[----:B------:R-:W-:Y:S05]  /*38a0*/  BRA.U !UP0, `(.L_x_64) ;  /* 0xfffffffd08e87547 */ /* 0x000fea000b83ffff */
.L_x_63:
[----:B------:R-:W2:Y:S01]  /*38b0*/  LDS R6, [UR5+0x10] ;  /* 0x00001005ff067984 */ /* 0x000ea20008000800 */
[----:B------:R-:W-:Y:S01]  /*38c0*/  IMAD.U32 R3, RZ, RZ, UR6 ;  /* 0x00000006ff037e24 */ /* 0x000fe2000f8e00ff */
[----:B------:R-:W-:-:S03]  /*38d0*/  MOV R4, UR37 ;  /* 0x0000002500047c02 */ /* 0x000fc60008000f00 */
[----:B------:R-:W-:Y:S01]  /*38e0*/  VIADD R3, R3, 0x170 ;  /* 0x0000017003037836 */ /* 0x000fe20000000000 */
[----:B--2---:R-:W-:-:S04]  /*38f0*/  SHF.L.U32 R6, R6, 0x1f, RZ ;  /* 0x0000001f06067819 */ /* 0x004fc800000006ff */
[----:B------:R-:W2:Y:S02]  /*3900*/  SYNCS.PHASECHK.TRANS64.TRYWAIT P0, [UR5+0x8], R6 ;  /* 0x00000806ff0075a7 */ /* 0x000ea40008001105 */
[----:B--2---:R-:W-:Y:S05]  /*3910*/  @P0 BRA `(.L_x_65) ;  /* 0x0000000000080947 */ /* 0x004fea0003800000 */
[----:B------:R-:W2:Y:S02]  /*3920*/  SYNCS.PHASECHK.TRANS64.TRYWAIT P0, [UR5+0x8], R6 ;  /* 0x00000806ff0075a7 */ /* 0x000ea40008001105 */
[----:B--2---:R-:W-:Y:S05]  /*3930*/  @!P0 BRA `(.L_x_66) ;  /* 0x0000006400048947 */ /* 0x004fea0003800000 */
.L_x_65:
[----:B------:R-:W-:Y:S01]  /*3940*/  PRMT R4, R4, 0x654, R3 ;  /* 0x0000065404047816 */ /* 0x000fe20000000003 */
[----:B------:R-:W-:Y:S01]  /*3950*/  HFMA2 R3, -RZ, RZ, 0, 5.9604644775390625e-08 ;  /* 0x00000001ff037431 */ /* 0x000fe200000001ff */
[----:B------:R-:W-:Y:S01]  /*3960*/  UPRMT UR4, UR37, 0x654, UR7 ;  /* 0x0000065425047896 */ /* 0x000fe20008000007 */
[----:B------:R-:W-:Y:S02]  /*3970*/  IMAD.MOV.U32 R8, RZ, RZ, 0xffff ;  /* 0x0000ffffff087424 */ /* 0x000fe400078e00ff */
[----:B--2---:R-:W-:Y:S02]  /*3980*/  IMAD.MOV.U32 R6, RZ, RZ, 0x4 ;  /* 0x00000004ff067424 */ /* 0x004fe400078e00ff */
[----:B------:R-:W-:Y:S01]  /*3990*/  IMAD.SHL.U32 R9, R10, 0x20, RZ ;  /* 0x000000200a097824 */ /* 0x000fe200078e00ff */
[----:B------:R-:W-:Y:S02]  /*39a0*/  MOV R5, UR4 ;  /* 0x0000000400057c02 */ /* 0x000fe40008000f00 */
[-C--:B------:R-:W-:Y:S01]  /*39b0*/  SHF.L.U32 R8, R8, R10.reuse, RZ ;  /* 0x0000000a08087219 */ /* 0x080fe200000006ff */
[----:B------:R2:W-:Y:S01]  /*39c0*/  SYNCS.ARRIVE.TRANS64.RED RZ, [UR4], R6 ;  /* 0x00000006ffff79a7 */ /* 0x0005e20008000404 */
[----:B------:R-:W-:Y:S01]  /*39d0*/  SHF.L.U32 R7, R3, R10, RZ ;  /* 0x0000000a03077219 */ /* 0x000fe200000006ff */
[----:B------:R2:W-:Y:S04]  /*39e0*/  STS [UR6+0x170], R9 ;  /* 0x00017009ff007988 */ /* 0x0005e80008000806 */
[----:B------:R2:W-:Y:S04]  /*39f0*/  STAS [R4.64], R10 ;  /* 0x0000000a04007dbd */ /* 0x0005e8000c0008ff */
[----:B------:R2:W-:Y:S04]  /*3a00*/  ATOMS.OR RZ, [UR5+0x14], R8 ;  /* 0x00001408ffff798c */ /* 0x0005e8000b000005 */
[----:B------:R2:W-:Y:S04]  /*3a10*/  ATOMS.OR RZ, [UR5+0x18], R7 ;  /* 0x00001807ffff798c */ /* 0x0005e8000b000005 */
[----:B------:R2:W-:Y:S02]  /*3a20*/  ATOMS.XOR RZ, [UR5+0x10], R3 ;  /* 0x00001003ffff798c */ /* 0x0005e4000b800005 */
.L_x_62:
[----:B-1----:R-:W-:Y:S05]  /*3a30*/  BSYNC B0 ;  /* 0x0000000000007941 */ /* 0x002fea0003800000 */
.L_x_61:
[----:B------:R-:W-:Y:S05]  /*3a40*/  BRA.U UP1, `(.L_x_67) ;  /* 0x00000001016c7547 */ /* 0x000fea000b800000 */
[----:B------:R-:W-:-:S03]  /*3a50*/  UMOV UR4, 0xffffffff ;  /* 0xffffffff00047882 */ /* 0x000fc60000000000 */
[----:B------:R-:W-:Y:S05]  /*3a60*/  BRA.DIV UR4, `(.L_x_68) ;  /* 0x0000006204d07947 */ /* 0x000fea000b800000 */
[----:B------:R-:W-:-:S13]  /*3a70*/  ELECT P6, URZ, PT ;  /* 0x0000000000ff782f */ /* 0x000fda00038c0000 */
.L_x_186:
[----:B------:R-:W-:Y:S05]  /*3a80*/  @!P6 BRA `(.L_x_67) ;  /* 0x00000000005ce947 */ /* 0x000fea0003800000 */
[----:B--2---:R-:W2:Y:S02]  /*3a90*/  LDS R4, [UR5+0x10] ;  /* 0x00001005ff047984 */ /* 0x004ea40008000800 */
[----:B--2---:R-:W-:-:S04]  /*3aa0*/  SHF.L.U32 R4, R4, 0x1f, RZ ;  /* 0x0000001f04047819 */ /* 0x004fc800000006ff */
[----:B------:R-:W2:Y:S02]  /*3ab0*/  SYNCS.PHASECHK.TRANS64.TRYWAIT P0, [UR5+0x8], R4 ;  /* 0x00000804ff0075a7 */ /* 0x000ea40008001105 */
[----:B--2---:R-:W-:Y:S05]  /*3ac0*/  @P0 BRA `(.L_x_69) ;  /* 0x0000000000080947 */ /* 0x004fea0003800000 */
[----:B------:R-:W2:Y:S02]  /*3ad0*/  SYNCS.PHASECHK.TRANS64.TRYWAIT P0, [UR5+0x8], R4 ;  /* 0x00000804ff0075a7 */ /* 0x000ea40008001105 */
[----:B--2---:R-:W-:Y:S05]  /*3ae0*/  @!P0 BRA `(.L_x_70) ;  /* 0x0000006000d08947 */ /* 0x004fea0003800000 */
.L_x_69:
[----:B------:R-:W3:Y:S01]  /*3af0*/  LDS R6, [UR6+0x170] ;  /* 0x00017006ff067984 */ /* 0x000ee20008000800 */
[----:B--2---:R-:W-:Y:S02]  /*3b00*/  HFMA2 R3, -RZ, RZ, 0, 5.9604644775390625e-08 ;  /* 0x00000001ff037431 */ /* 0x004fe400000001ff */
[----:B------:R-:W-:Y:S01]  /*3b10*/  IMAD.MOV.U32 R4, RZ, RZ, 0xffff ;  /* 0x0000ffffff047424 */ /* 0x000fe200078e00ff */
[----:B------:R-:W-:Y:S01]  /*3b20*/  UPRMT UR4, UR37, 0x654, UR7 ;  /* 0x0000065425047896 */ /* 0x000fe20008000007 */
[----:B---3--:R-:W-:-:S03]  /*3b30*/  IMAD.SHL.U32 R5, R6, 0x20, RZ ;  /* 0x0000002006057824 */ /* 0x008fc600078e00ff */
[-C--:B------:R-:W-:Y:S02]  /*3b40*/  SHF.L.U32 R4, R4, R6.reuse, RZ ;  /* 0x0000000604047219 */ /* 0x080fe400000006ff */
[----:B------:R-:W-:Y:S01]  /*3b50*/  SHF.L.U32 R6, R3, R6, RZ ;  /* 0x0000000603067219 */ /* 0x000fe200000006ff */
[----:B------:R3:W-:Y:S04]  /*3b60*/  STS [UR6+0x170], R5 ;  /* 0x00017005ff007988 */ /* 0x0007e80008000806 */
[----:B------:R3:W-:Y:S04]  /*3b70*/  ATOMS.OR RZ, [UR5+0x14], R4 ;  /* 0x00001404ffff798c */ /* 0x0007e8000b000005 */
[----:B------:R3:W-:Y:S01]  /*3b80*/  ATOMS.OR RZ, [UR5+0x18], R6 ;  /* 0x00001806ffff798c */ /* 0x0007e2000b000005 */
[----:B------:R-:W-:Y:S03]  /*3b90*/  SYNCS.ARRIVE.TRANS64.RED.A1T0 RZ, [UR4], RZ ;  /* 0x000000ffffff79a7 */ /* 0x000fe60008100404 */
[----:B------:R3:W-:Y:S01]  /*3ba0*/  ATOMS.XOR RZ, [UR5+0x10], R3 ;  /* 0x00001003ffff798c */ /* 0x0007e2000b800005 */
[----:B------:R-:W-:Y:S05]  /*3bb0*/  BRA `(.L_x_67) ;  /* 0x0000000000107947 */ /* 0x000fea0003800000 */
.L_x_60:
[----:B------:R-:W-:Y:S02]  /*3bc0*/  MOV R3, 0xffffffff ;  /* 0xffffffff00037802 */ /* 0x000fe40000000f00 */
[----:B------:R-:W-:-:S03]  /*3bd0*/  MOV R4, 0x3c00 ;  /* 0x00003c0000047802 */ /* 0x000fc60000000f00 */
[----:B------:R2:W-:Y:S04]  /*3be0*/  STS [UR6+0x170], R3 ;  /* 0x00017003ff007988 */ /* 0x0005e80008000806 */
[----:B-12--5:R-:W-:Y:S05]  /*3bf0*/  CALL.REL.NOINC `($__internal_1_$__cuda_sm10x_tcgen05_guardrail_trap_phase_invalid_during_alloc) ;  /* 0x0000006800807944 */ /* 0x026fea0003c00000 */
.L_x_67:
[----:B------:R-:W-:Y:S05]  /*3c00*/  WARPSYNC.ALL ;  /* 0x0000000000007948 */ /* 0x000fea0003800000 */
[----:B------:R-:W4:Y:S01]  /*3c10*/  S2UR UR20, SR_CgaCtaId ;  /* 0x00000000001479c3 */ /* 0x000f220000008800 */
[----:B------:R-:W-:Y:S01]  /*3c20*/  UMOV UR4, 0x400 ;  /* 0x0000040000047882 */ /* 0x000fe20000000000 */
[----:B------:R-:W-:-:S06]  /*3c30*/  NOP ;  /* 0x0000000000007918 */ /* 0x000fcc0000000000 */
[----:B------:R-:W-:Y:S06]  /*3c40*/  BAR.ARV 0x6, 0xa0 ;  /* 0x0182800000007b1d */ /* 0x000fec0000002000 */
[----:B------:R-:W1:Y:S01]  /*3c50*/  LDCU.64 UR6, c[0x0][0x388] ;  /* 0x00007100ff0677ac */ /* 0x000e620008000a00 */
[----:B------:R-:W-:Y:S01]  /*3c60*/  LOP3.LUT R2, R2, 0xffff, RZ, 0xc0, !PT ;  /* 0x0000ffff02027812 */ /* 0x000fe200078ec0ff */
[----:B--2---:R-:W-:Y:S01]  /*3c70*/  IMAD.MOV.U32 R8, RZ, RZ, 0x1 ;  /* 0x00000001ff087424 */ /* 0x004fe200078e00ff */
[----:B------:R-:W-:Y:S01]  /*3c80*/  LOP3.LUT R0, R0, 0xffff, RZ, 0xc0, !PT ;  /* 0x0000ffff00007812 */ /* 0x000fe200078ec0ff */
[----:B------:R-:W-:Y:S01]  /*3c90*/  UMOV UR24, URZ ;  /* 0x000000ff00187c82 */ /* 0x000fe20008000000 */
[----:B------:R-:W-:Y:S01]  /*3ca0*/  R2UR UR21, R2 ;  /* 0x00000000021572ca */ /* 0x000fe200000e0000 */
[----:B------:R-:W-:Y:S01]  /*3cb0*/  IMAD.MOV.U32 R2, RZ, RZ, RZ ;  /* 0x000000ffff027224 */ /* 0x000fe200078e00ff */
[----:B------:R-:W-:Y:S01]  /*3cc0*/  R2UR UR35, R0 ;  /* 0x00000000002372ca */ /* 0x000fe200000e0000 */
[----:B------:R-:W-:Y:S01]  /*3cd0*/  IMAD.MOV.U32 R0, RZ, RZ, RZ ;  /* 0x000000ffff007224 */ /* 0x000fe200078e00ff */
[----:B------:R-:W-:Y:S01]  /*3ce0*/  UMOV UR19, URZ ;  /* 0x000000ff00137c82 */ /* 0x000fe20008000000 */
[----:B----4-:R-:W-:-:S02]  /*3cf0*/  ULEA UR20, UR20, UR4, 0x18 ;  /* 0x0000000414147291 */ /* 0x010fc4000f8ec0ff */
[----:B------:R-:W-:Y:S02]  /*3d00*/  UISETP.NE.AND UP3, UPT, UR38, URZ, UPT ;  /* 0x000000ff2600728c */ /* 0x000fe4000bf65270 */
[----:B------:R-:W-:Y:S01]  /*3d10*/  UIADD3 UR34, UPT, UPT, UR20, 0x128, URZ ;  /* 0x0000012814227890 */ /* 0x000fe2000fffe0ff */
[----:B------:R-:W-:Y:S01]  /*3d20*/  UMOV UR32, 0x0 ;  /* 0x0000000000207882 */ /* 0x000fe20000000000 */
[----:B------:R-:W-:Y:S01]  /*3d30*/  UMOV UR33, 0x8210010 ;  /* 0x0821001000217882 */ /* 0x000fe20000000000 */
[----:B-1----:R-:W-:Y:S02]  /*3d40*/  UIADD3 UR4, UPT, UPT, UR6, 0x3f, URZ ;  /* 0x0000003f06047890 */ /* 0x002fe4000fffe0ff */
[----:B---3--:R-:W1:Y:S01]  /*3d50*/  LDS R3, [UR20+0x170] ;  /* 0x00017014ff037984 */ /* 0x008e620008000800 */
[----:B------:R-:W2:Y:S01]  /*3d60*/  LDCU UR6, c[0x0][0x390] ;  /* 0x00007200ff0677ac */ /* 0x000ea20008000800 */
[----:B------:R-:W-:Y:S02]  /*3d70*/  USHF.R.S32.HI UR5, URZ, 0x1f, UR4 ;  /* 0x0000001fff057899 */ /* 0x000fe40008011404 */
[----:B------:R-:W-:-:S02]  /*3d80*/  UPRMT UR34, URZ, 0x654, UR34 ;  /* 0x00000654ff227896 */ /* 0x000fc40008000022 */
[----:B------:R-:W-:Y:S02]  /*3d90*/  ULEA.HI UR4, UR5, UR4, URZ, 0x6 ;  /* 0x0000000405047291 */ /* 0x000fe4000f8f30ff */
[----:B------:R-:W-:Y:S02]  /*3da0*/  UIADD3 UR5, UPT, UPT, UR20, 0x4300, URZ ;  /* 0x0000430014057890 */ /* 0x000fe4000fffe0ff */
[----:B------:R-:W-:Y:S02]  /*3db0*/  USHF.R.S32.HI UR4, URZ, 0x6, UR4 ;  /* 0x00000006ff047899 */ /* 0x000fe40008011404 */
[----:B------:R-:W-:Y:S02]  /*3dc0*/  USHF.R.U32.HI UR5, URZ, 0x4, UR5 ;  /* 0x00000004ff057899 */ /* 0x000fe40008011605 */
[----:B------:R-:W-:Y:S02]  /*3dd0*/  UIMAD UR7, UR4, UR7, URZ ;  /* 0x00000007040772a4 */ /* 0x000fe4000f8e02ff */
[----:B------:R-:W-:-:S02]  /*3de0*/  UIADD3 UR4, UPT, UPT, UR20, 0x1e300, URZ ;  /* 0x0001e30014047890 */ /* 0x000fc4000fffe0ff */
[----:B------:R-:W-:Y:S02]  /*3df0*/  ULOP3.LUT UR5, UR5, 0x3fff, URZ, 0xc0, !UPT ;  /* 0x00003fff05057892 */ /* 0x000fe4000f8ec0ff */
[----:B------:R-:W-:Y:S02]  /*3e00*/  USHF.R.U32.HI UR23, URZ, 0x4, UR4 ;  /* 0x00000004ff177899 */ /* 0x000fe40008011604 */
[----:B--2---:R-:W-:Y:S02]  /*3e10*/  UIMAD UR4, UR7, UR6, URZ ;  /* 0x00000006070472a4 */ /* 0x004fe4000f8e02ff */
[----:B------:R-:W-:Y:S02]  /*3e20*/  ULOP3.LUT UR23, UR23, 0x3fff, URZ, 0xc0, !UPT ;  /* 0x00003fff17177892 */ /* 0x000fe4000f8ec0ff */
[----:B------:R-:W-:Y:S02]  /*3e30*/  ULOP3.LUT UR22, UR5, 0x10000, URZ, 0xfc, !UPT ;  /* 0x0001000005167892 */ /* 0x000fe4000f8efcff */
[----:B------:R-:W-:-:S02]  /*3e40*/  UIADD3 UR36, UPT, UPT, UR4, -0x1, URZ ;  /* 0xffffffff04247890 */ /* 0x000fc4000fffe0ff */
[----:B------:R-:W-:Y:S01]  /*3e50*/  UISETP.GE.AND UP4, UPT, UR4, 0x1, UPT ;  /* 0x000000010400788c */ /* 0x000fe2000bf86270 */
[----:B------:R-:W-:Y:S01]  /*3e60*/  UMOV UR30, 0x0 ;  /* 0x00000000001e7882 */ /* 0x000fe20000000000 */
[----:B------:R-:W-:Y:S01]  /*3e70*/  UMOV UR31, 0x8210010 ;  /* 0x08210010001f7882 */ /* 0x000fe20000000000 */
[----:B------:R-:W-:Y:S01]  /*3e80*/  UMOV UR28, 0x0 ;  /* 0x00000000001c7882 */ /* 0x000fe20000000000 */
[----:B------:R-:W-:Y:S01]  /*3e90*/  UMOV UR29, 0x8210010 ;  /* 0x08210010001d7882 */ /* 0x000fe20000000000 */
[----:B------:R-:W-:Y:S01]  /*3ea0*/  UMOV UR26, 0x0 ;  /* 0x00000000001a7882 */ /* 0x000fe20000000000 */
[C---:B-1----:R-:W-:Y:S01]  /*3eb0*/  VIADD R5, R3.reuse, 0x40 ;  /* 0x0000004003057836 */ /* 0x042fe20000000000 */
[----:B------:R-:W-:Y:S01]  /*3ec0*/  LOP3.LUT R4, R3, 0xffff, RZ, 0xc0, !PT ;  /* 0x0000ffff03047812 */ /* 0x000fe200078ec0ff */
[----:B------:R-:W-:-:S03]  /*3ed0*/  UMOV UR27, 0x8210010 ;  /* 0x08210010001b7882 */ /* 0x000fc60000000000 */
[----:B------:R-:W-:-:S05]  /*3ee0*/  LOP3.LUT R5, R5, 0xffff, RZ, 0xc0, !PT ;  /* 0x0000ffff05057812 */ /* 0x000fca00078ec0ff */
[----:B------:R1:W-:Y:S02]  /*3ef0*/  STL.64 [R1], R4 ;  /* 0x0000000401007387 */ /* 0x0003e40000100a00 */
.L_x_79:
[----:B-1----:R-:W-:-:S04]  /*3f00*/  SHF.L.U32 R5, R2, 0x1f, RZ ;  /* 0x0000001f02057819 */ /* 0x002fc800000006ff */
[----:B------:R-:W1:Y:S02]  /*3f10*/  SYNCS.PHASECHK.TRANS64.TRYWAIT P0, [UR20+0x120], R5 ;  /* 0x00012005ff0075a7 */ /* 0x000e640008001114 */
[----:B-1-34-:R-:W-:Y:S05]  /*3f20*/  @!P0 BRA `(.L_x_71) ;  /* 0x0000005c00d88947 */ /* 0x01afea0003800000 */
.L_x_188:
[----:B-1----:R-:W1:Y:S01]  /*3f30*/  LDS.128 R4, [UR20+0x160] ;  /* 0x00016014ff047984 */ /* 0x002e620008000c00 */
[----:B------:R-:W-:Y:S01]  /*3f40*/  ULEA UR25, UR24, UR20, 0x3 ;  /* 0x0000001418197291 */ /* 0x000fe2000f8e18ff */
[----:B------:R-:W-:Y:S01]  /*3f50*/  @!PT LDS RZ, [RZ] ;  /* 0x00000000fffff984 */ /* 0x000fe20000000800 */
[----:B------:R-:W-:Y:S01]  /*3f60*/  @!PT LDS RZ, [RZ] ;  /* 0x00000000fffff984 */ /* 0x000fe20000000800 */
[----:B------:R-:W-:Y:S01]  /*3f70*/  @!PT LDS RZ, [RZ] ;  /* 0x00000000fffff984 */ /* 0x000fe20000000800 */
[----:B------:R-:W-:Y:S01]  /*3f80*/  @!PT LDS RZ, [RZ] ;  /* 0x00000000fffff984 */ /* 0x000fe20000000800 */
[----:B------:R2:W-:Y:S06]  /*3f90*/  MEMBAR.ALL.CTA ;  /* 0x0000000000007992 */ /* 0x0005ec0000008000 */
[----:B--2---:R-:W2:Y:S02]  /*3fa0*/  FENCE.VIEW.ASYNC.S ;  /* 0x00000000000073c6 */ /* 0x004ea40000000000 */
[----:B--2---:R-:W-:Y:S01]  /*3fb0*/  SYNCS.ARRIVE.TRANS64.RED.A1T0 RZ, [UR34], RZ ;  /* 0x000000ffffff79a7 */ /* 0x004fe20008100422 */
[----:B-1----:R-:W-:Y:S01]  /*3fc0*/  LOP3.LUT P3, RZ, R6, 0x1, RZ, 0xc0, !PT ;  /* 0x0000000106ff7812 */ /* 0x002fe2000786c0ff */
[----:B------:R-:W-:-:S12]  /*3fd0*/  BRA.U UP3, `(.L_x_72) ;  /* 0x00000001030c7547 */ /* 0x000fd8000b800000 */
[----:B------:R-:W-:-:S04]  /*3fe0*/  SHF.L.U32 R5, R8, 0x1f, RZ ;  /* 0x0000001f08057819 */ /* 0x000fc800000006ff */
[----:B------:R-:W1:Y:S02]  /*3ff0*/  SYNCS.PHASECHK.TRANS64.TRYWAIT P0, [UR25+0x140], R5 ;  /* 0x00014005ff0075a7 */ /* 0x000e640008001119 */
[----:B-1----:R-:W-:Y:S05]  /*4000*/  @!P0 BRA `(.L_x_73) ;  /* 0x0000005c00b88947 */ /* 0x002fea0003800000 */
.L_x_72:
[----:B------:R-:W-:Y:S05]  /*4010*/  BRA.U UP3, `(.L_x_74) ;  /* 0x0000000503047547 */ /* 0x000fea000b800000 */
[----:B------:R-:W-:Y:S05]  /*4020*/  BRA.U !UP4, `(.L_x_75) ;  /* 0x000000010cf47547 */ /* 0x000fea000b800000 */
[----:B------:R-:W-:Y:S01]  /*4030*/  ULEA UR4, UR24, UR43, 0x2 ;  /* 0x0000002b18047291 */ /* 0x000fe2000f8e10ff */
[----:B-1----:R-:W-:-:S08]  /*4040*/  SHF.L.U32 R4, R0, 0x1f, RZ ;  /* 0x0000001f00047819 */ /* 0x002fd000000006ff */
[----:B------:R-:W5:Y:S01]  /*4050*/  LDL R5, [UR4] ;  /* 0x00000004ff057983 */ /* 0x000f620008100800 */
[----:B------:R-:W-:Y:S02]  /*4060*/  ULEA UR4, UR19, UR20, 0x3 ;  /* 0x0000001413047291 */ /* 0x000fe4000f8e18ff */
[----:B------:R-:W-:Y:S01]  /*4070*/  UPLOP3.LUT UP2, UPT, UPT, UPT, UPT, 0x40, 0x4 ;  /* 0x000000000004789c */ /* 0x000fe20003f4e870 */
[----:B------:R-:W-:-:S06]  /*4080*/  UMOV UR17, UR36 ;  /* 0x0000002400117c82 */ /* 0x000fcc0008000000 */
[----:B------:R1:W2:Y:S01]  /*4090*/  SYNCS.PHASECHK.TRANS64.TRYWAIT P2, [UR4], R4 ;  /* 0x00000004ff0075a7 */ /* 0x0002a20008041104 */
[----:B------:R-:W-:-:S05]  /*40a0*/  UMOV UR4, UR19 ;  /* 0x0000001300047c82 */ /* 0x000fca0008000000 */
.L_x_78:
[----:B------:R-:W-:Y:S01]  /*40b0*/  ULEA UR18, UR4, UR20, 0x3 ;  /* 0x0000001404127291 */ /* 0x000fe2000f8e18ff */
[----:B--234-:R-:W-:Y:S11]  /*40c0*/  @P2 BRA `(.L_x_76) ;  /* 0x00000000000c2947 */ /* 0x01cff60003800000 */
[----:B------:R-:W-:Y:S04]  /*40d0*/  SHF.L.U32 R6, R0, 0x1f, RZ ;  /* 0x0000001f00067819 */ /* 0x000fe800000006ff */
[----:B------:R-:W2:Y:S02]  /*40e0*/  SYNCS.PHASECHK.TRANS64.TRYWAIT P0, [UR18], R6 ;  /* 0x00000006ff0075a7 */ /* 0x000ea40008001112 */
[----:B--2---:R-:W-:Y:S05]  /*40f0*/  @!P0 BRA `(.L_x_77) ;  /* 0x0000005c00948947 */ /* 0x004fea0003800000 */
.L_x_76:
[----:B------:R-:W-:Y:S01]  /*4100*/  UISETP.NE.AND UP0, UPT, UR17, URZ, UPT ;  /* 0x000000ff1100728c */ /* 0x000fe2000bf05270 */
[----:B------:R-:W-:Y:S01]  /*4110*/  PLOP3.LUT P2, PT, PT, PT, PT, 0x80, 0x8 ;  /* 0x000000000008781c */ /* 0x000fe20003f4f070 */
[----:B------:R-:W-:Y:S02]  /*4120*/  UIADD3 UR5, UPT, UPT, UR4, 0x1, URZ ;  /* 0x0000000104057890 */ /* 0x000fe4000fffe0ff */
[----:B------:R-:W-:Y:S02]  /*4130*/  ULEA UR10, UR4, UR23, 0x9 ;  /* 0x00000017040a7291 */ /* 0x000fe4000f8e48ff */
[----:B------:R-:W-:Y:S01]  /*4140*/  UISETP.NE.AND UP1, UPT, UR5, 0xd, UPT ;  /* 0x0000000d0500788c */ /* 0x000fe2000bf25270 */
[----:B------:R-:W-:Y:S01]  /*4150*/  PLOP3.LUT P0, PT, PT, PT, UP0, 0x80, 0x8 ;  /* 0x000000000008781c */ /* 0x000fe20003f0f008 */
[----:B------:R-:W-:Y:S02]  /*4160*/  ULEA UR14, UR4, UR22, 0x9 ;  /* 0x00000016040e7291 */ /* 0x000fe4000f8e48ff */
[----:B------:R-:W-:Y:S02]  /*4170*/  USEL UR6, URZ, 0x1, UP1 ;  /* 0x00000001ff067887 */ /* 0x000fe40008800000 */
[----:B------:R-:W-:Y:S01]  /*4180*/  USEL UR19, UR5, URZ, UP1 ;  /* 0x000000ff05137287 */ /* 0x000fe20008800000 */
[----:B------:R-:W-:Y:S11]  /*4190*/  ELECT P1, URZ, PT ;  /* 0x0000000000ff782f */ /* 0x000ff60003820000 */
[----:B------:R-:W-:Y:S02]  /*41a0*/  @!UPT UIADD3 URZ, UPT, UPT, URZ, URZ, URZ ;  /* 0x000000fffffff290 */ /* 0x000fe4000fffe0ff */
[C---:B-----5:R-:W-:Y:S01]  /*41b0*/  @P1 R2UR.BROADCAST UR4, R5.reuse ;  /* 0x00000000050412ca */ /* 0x060fe200008e0000 */
[----:B------:R-:W-:Y:S01]  /*41c0*/  @UP0 ULEA UR5, UR19, UR20, 0x3 ;  /* 0x0000001413050291 */ /* 0x000fe2000f8e18ff */
[----:B------:R-:W-:Y:S01]  /*41d0*/  LOP3.LUT R0, R0, UR6, RZ, 0x3c, !PT ;  /* 0x0000000600007c12 */ /* 0x000fe2000f8e3cff */
[----:B------:R-:W-:Y:S02]  /*41e0*/  UIADD3 UR8, UPT, UPT, UR10, 0x80, URZ ;  /* 0x000000800a087890 */ /* 0x000fe4000fffe0ff */
[----:B------:R-:W-:Y:S01]  /*41f0*/  UIADD3 UR6, UPT, UPT, UR14, 0x2, URZ ;  /* 0x000000020e067890 */ /* 0x000fe2000fffe0ff */
[----:B-1----:R-:W-:Y:S01]  /*4200*/  @P0 SHF.L.U32 R4, R0, 0x1f, RZ ;  /* 0x0000001f00040819 */ /* 0x002fe200000006ff */
[----:B------:R-:W-:Y:S01]  /*4210*/  UIADD3 UR12, UPT, UPT, UR10, 0x100, URZ ;  /* 0x000001000a0c7890 */ /* 0x000fe2000fffe0ff */
[----:B------:R-:W-:Y:S02]  /*4220*/  UMOV UR11, 0x40004040 ;  /* 0x40004040000b7882 */ /* 0x000fe40000000000 */
[----:B------:R3:W4:Y:S01]  /*4230*/  @P0 SYNCS.PHASECHK.TRANS64.TRYWAIT P2, [UR5], R4 ;  /* 0x00000004ff0005a7 */ /* 0x0007220008041105 */
[----:B------:R-:W-:Y:S11]  /*4240*/  ELECT P0, URZ, PT ;  /* 0x0000000000ff782f */ /* 0x000ff60003800000 */
[----:B------:R-:W-:Y:S02]  /*4250*/  @!UPT UIADD3 URZ, UPT, UPT, URZ, URZ, URZ ;  /* 0x000000fffffff290 */ /* 0x000fe4000fffe0ff */
[C---:B------:R-:W-:Y:S02]  /*4260*/  @P0 R2UR.BROADCAST UR16, R5.reuse ;  /* 0x00000000051002ca */ /* 0x040fe400008e0000 */
[----:B------:R-:W-:Y:S01]  /*4270*/  ELECT P0, URZ, PT ;  /* 0x0000000000ff782f */ /* 0x000fe20003800000 */
[----:B------:R-:W-:Y:S01]  /*4280*/  UMOV UR15, 0x40004040 ;  /* 0x40004040000f7882 */ /* 0x000fe20000000000 */
[----:B------:R-:W-:Y:S01]  /*4290*/  UMOV UR9, 0x40004040 ;  /* 0x4000404000097882 */ /* 0x000fe20000000000 */
[----:B------:R1:W-:Y:S01]  /*42a0*/  UTCHMMA.2CTA gdesc[UR14], gdesc[UR10], tmem[UR4], tmem[UR32], idesc[UR33], UP2 ;  /* 0x00ff200a0e0075ea */ /* 0x0003e20009200004 */
[----:B------:R-:W-:Y:S01]  /*42b0*/  UPLOP3.LUT UP2, UPT, UPT, UPT, UPT, 0x80, 0x8 ;  /* 0x000000000008789c */ /* 0x000fe20003f4f070 */
[----:B------:R-:W-:Y:S01]  /*42c0*/  UMOV UR7, 0x40004040 ;  /* 0x4000404000077882 */ /* 0x000fe20000000000 */
[----:B------:R-:W-:Y:S01]  /*42d0*/  UMOV UR13, 0x40004040 ;  /* 0x40004040000d7882 */ /* 0x000fe20000000000 */
[----:B------:R-:W-:Y:S04]  /*42e0*/  UMOV UR5, 0x40004040 ;  /* 0x4000404000057882 */ /* 0x000fe80000000000 */
[----:B------:R2:W-:Y:S01]  /*42f0*/  UTCHMMA.2CTA gdesc[UR6], gdesc[UR8], tmem[UR16], tmem[UR30], idesc[UR31], UPT ;  /* 0x00ff1e08060075ea */ /* 0x0005e2000ba00010 */
[----:B-1----:R-:W-:Y:S01]  /*4300*/  UIADD3 UR4, UPT, UPT, UR14, 0x4, URZ ;  /* 0x000000040e047890 */ /* 0x002fe2000fffe0ff */
[C---:B------:R-:W-:Y:S02]  /*4310*/  @P0 R2UR.BROADCAST UR15, R5.reuse ;  /* 0x00000000050f02ca */ /* 0x040fe400008e0000 */
[----:B------:R-:W-:Y:S01]  /*4320*/  ELECT P0, URZ, PT ;  /* 0x0000000000ff782f */ /* 0x000fe20003800000 */
[----:B------:R-:W-:Y:S02]  /*4330*/  UIADD3 UR10, UPT, UPT, UR10, 0x180, URZ ;  /* 0x000001800a0a7890 */ /* 0x000fe4000fffe0ff */
[----:B--2---:R-:W-:Y:S10]  /*4340*/  UIADD3 UR6, UPT, UPT, UR14, 0x6, URZ ;  /* 0x000000060e067890 */ /* 0x004ff4000fffe0ff */
[----:B------:R-:W-:Y:S01]  /*4350*/  @P0 R2UR.BROADCAST UR9, R5 ;  /* 0x00000000050902ca */ /* 0x000fe200008e0000 */
[----:B------:R-:W-:Y:S01]  /*4360*/  UIADD3 UR8, UPT, UPT, UR18, 0x68, URZ ;  /* 0x0000006812087890 */ /* 0x000fe2000fffe0ff */
[----:B------:R1:W-:Y:S11]  /*4370*/  UTCHMMA.2CTA gdesc[UR4], gdesc[UR12], tmem[UR15], tmem[UR28], idesc[UR29], UPT ;  /* 0x00ff1c0c040075ea */ /* 0x0003f6000ba0000f */
[----:B------:R3:W-:Y:S01]  /*4380*/  UTCHMMA.2CTA gdesc[UR6], gdesc[UR10], tmem[UR9], tmem[UR26], idesc[UR27], UPT ;  /* 0x00ff1a0a060075ea */ /* 0x0007e2000ba00009 */
[----:B------:R3:W-:Y:S01]  /*4390*/  UTCBAR.2CTA.MULTICAST [UR8], URZ, UR21 ;  /* 0x000000ff080073e9 */ /* 0x0007e20008200815 */
[----:B-1----:R-:W-:Y:S02]  /*43a0*/  UIADD3 UR4, UPT, UPT, UR17, 0x1, URZ ;  /* 0x0000000111047890 */ /* 0x002fe4000fffe0ff */
[----:B------:R-:W-:Y:S02]  /*43b0*/  UIADD3 UR5, UPT, UPT, UR17, -0x1, URZ ;  /* 0xffffffff11057890 */ /* 0x000fe4000fffe0ff */
[----:B------:R-:W-:Y:S03]  /*43c0*/  UISETP.GT.U32.AND UP0, UPT, UR4, 0x1, UPT ;  /* 0x000000010400788c */ /* 0x000fe6000bf04070 */
[----:B------:R-:W-:Y:S02]  /*43d0*/  UMOV UR4, UR19 ;  /* 0x0000001300047c82 */ /* 0x000fe40008000000 */
[----:B------:R-:W-:Y:S04]  /*43e0*/  UMOV UR17, UR5 ;  /* 0x0000000500117c82 */ /* 0x000fe80008000000 */
[----:B------:R-:W-:Y:S05]  /*43f0*/  BRA.U UP0, `(.L_x_78) ;  /* 0xfffffffd002c7547 */ /* 0x000fea000b83ffff */
.L_x_75:
[----:B------:R-:W-:-:S09]  /*4400*/  UIADD3 UR4, UPT, UPT, UR25, 0x130, URZ ;  /* 0x0000013019047890 */ /* 0x000fd2000fffe0ff */
[----:B------:R2:W-:Y:S01]  /*4410*/  UTCBAR.2CTA.MULTICAST [UR4], URZ, UR35 ;  /* 0x000000ff040073e9 */ /* 0x0005e20008200823 */
[----:B------:R-:W-:Y:S02]  /*4420*/  NOP ;  /* 0x0000000000007918 */ /* 0x000fe40000000000 */
.L_x_74:
[----:B--2---:R-:W-:Y:S01]  /*4430*/  UIADD3 UR4, UPT, UPT, UR24, 0x1, URZ ;  /* 0x0000000118047890 */ /* 0x004fe2000fffe0ff */
[----:B------:R-:W-:-:S03]  /*4440*/  LOP3.LUT R2, R2, 0x1, RZ, 0x3c, !PT ;  /* 0x0000000102027812 */ /* 0x000fc600078e3cff */
[----:B------:R-:W-:-:S04]  /*4450*/  UISETP.NE.AND UP0, UPT, UR4, 0x2, UPT ;  /* 0x000000020400788c */ /* 0x000fc8000bf05270 */
[----:B------:R-:W-:Y:S02]  /*4460*/  USEL UR5, URZ, 0x1, UP0 ;  /* 0x00000001ff057887 */ /* 0x000fe40008000000 */
[----:B------:R-:W-:-:S04]  /*4470*/  USEL UR24, UR4, URZ, UP0 ;  /* 0x000000ff04187287 */ /* 0x000fc80008000000 */
[----:B------:R-:W-:Y:S01]  /*4480*/  LOP3.LUT R8, R8, UR5, RZ, 0x3c, !PT ;  /* 0x0000000508087c12 */ /* 0x000fe2000f8e3cff */
[----:B------:R-:W-:Y:S07]  /*4490*/  @P3 BRA `(.L_x_79) ;  /* 0xfffffff800983947 */ /* 0x000fee000383ffff */
[----:B---3--:R-:W2:Y:S01]  /*44a0*/  S2UR UR8, SR_CgaCtaId ;  /* 0x00000000000879c3 */ /* 0x008ea20000008800 */
[----:B------:R-:W-:Y:S01]  /*44b0*/  ELECT P0, URZ, PT ;  /* 0x0000000000ff782f */ /* 0x000fe20003800000 */
[----:B------:R-:W-:Y:S01]  /*44c0*/  HFMA2 R0, -RZ, RZ, 0, 5.9604644775390625e-08 ;  /* 0x00000001ff007431 */ /* 0x000fe200000001ff */
[----:B------:R-:W-:-:S05]  /*44d0*/  UMOV UR4, 0x40 ;  /* 0x0000004000047882 */ /* 0x000fca0000000000 */
[----:B------:R-:W-:Y:S01]  /*44e0*/  UVIRTCOUNT.DEALLOC.SMPOOL 0x80 ;  /* 0x000000800000784c */ /* 0x000fe20000000000 */
[----:B------:R-:W-:Y:S02]  /*44f0*/  UISETP.NE.AND UP0, UPT, UR38, URZ, UPT ;  /* 0x000000ff2600728c */ /* 0x000fe4000bf05270 */
[----:B--2---:R-:W-:-:S09]  /*4500*/  ULEA UR8, UR8, UR4, 0x18 ;  /* 0x0000000408087291 */ /* 0x004fd2000f8ec0ff */
[----:B------:R2:W-:Y:S01]  /*4510*/  @P0 STS.U8 [UR8+0x1c], R0 ;  /* 0x00001c00ff000988 */ /* 0x0005e20008000008 */
[----:B------:R-:W-:Y:S05]  /*4520*/  BRA.U UP0, `(.L_x_80) ;  /* 0x0000000100587547 */ /* 0x000fea000b800000 */
[----:B------:R-:W-:Y:S01]  /*4530*/  UIADD3 UR5, UPT, UPT, UR20, 0x140, URZ ;  /* 0x0000014014057890 */ /* 0x000fe2000fffe0ff */
[----:B------:R-:W-:-:S03]  /*4540*/  SHF.L.U32 R2, R8, 0x1f, RZ ;  /* 0x0000001f08027819 */ /* 0x000fc600000006ff */
[----:B------:R-:W-:-:S09]  /*4550*/  ULEA UR4, UR24, UR5, 0x3 ;  /* 0x0000000518047291 */ /* 0x000fd2000f8e18ff */
[----:B------:R-:W3:Y:S02]  /*4560*/  SYNCS.PHASECHK.TRANS64.TRYWAIT P0, [UR4], R2 ;  /* 0x00000002ff0075a7 */ /* 0x000ee40008001104 */
[----:B---3--:R-:W-:Y:S05]  /*4570*/  @!P0 BRA `(.L_x_81) ;  /* 0x00000058008c8947 */ /* 0x008fea0003800000 */
.L_x_192:
[----:B------:R-:W-:-:S04]  /*4580*/  UIADD3 UR4, UPT, UPT, UR24, 0x1, URZ ;  /* 0x0000000118047890 */ /* 0x000fc8000fffe0ff */
[----:B------:R-:W-:-:S04]  /*4590*/  UISETP.NE.AND UP1, UPT, UR4, 0x2, UPT ;  /* 0x000000020400788c */ /* 0x000fc8000bf25270 */
[----:B------:R-:W-:Y:S02]  /*45a0*/  USEL UR6, URZ, 0x1, UP1 ;  /* 0x00000001ff067887 */ /* 0x000fe40008800000 */
[----:B------:R-:W-:-:S04]  /*45b0*/  USEL UR4, UR4, URZ, UP1 ;  /* 0x000000ff04047287 */ /* 0x000fc80008800000 */
[----:B------:R-:W-:Y:S01]  /*45c0*/  ULEA UR4, UR4, UR5, 0x3 ;  /* 0x0000000504047291 */ /* 0x000fe2000f8e18ff */
[----:B--2---:R-:W-:-:S04]  /*45d0*/  LOP3.LUT R2, R8, UR6, RZ, 0x3c, !PT ;  /* 0x0000000608027c12 */ /* 0x004fc8000f8e3cff */
[----:B------:R-:W-:Y:S01]  /*45e0*/  SHF.L.U32 R2, R2, 0x1f, RZ ;  /* 0x0000001f02027819 */ /* 0x000fe200000006ff */
[----:B------:R-:W-:-:S04]  /*45f0*/  IMAD.U32 R0, RZ, RZ, UR4 ;  /* 0x00000004ff007e24 */ /* 0x000fc8000f8e00ff */
[----:B------:R2:W3:Y:S03]  /*4600*/  SYNCS.PHASECHK.TRANS64.TRYWAIT P0, [R0+URZ], R2 ;  /* 0x00000002000075a7 */ /* 0x0004e600080011ff */
[----:B---3--:R-:W-:Y:S05]  /*4610*/  @!P0 NANOSLEEP.SYNCS 0x989680 ;  /* 0x009896800000895d */ /* 0x008fea0003900000 */
[----:B------:R-:W3:Y:S02]  /*4620*/  @!P0 SYNCS.PHASECHK.TRANS64 P0, [R0+URZ], R2 ;  /* 0x00000002000085a7 */ /* 0x000ee400080010ff */
[----:B---3--:R-:W-:Y:S05]  /*4630*/  @P0 BRA `(.L_x_82) ;  /* 0x0000000000200947 */ /* 0x008fea0003800000 */
.L_x_83:
[----:B---3--:R3:W1:Y:S02]  /*4640*/  SYNCS.PHASECHK.TRANS64.TRYWAIT P0, [R0+URZ], R2 ;  /* 0x00000002000075a7 */ /* 0x00866400080011ff */
[----:B-1----:R-:W-:Y:S05]  /*4650*/  @!P0 NANOSLEEP.SYNCS 0x989680 ;  /* 0x009896800000895d */ /* 0x002fea0003900000 */
[----:B------:R-:W1:Y:S02]  /*4660*/  @!P0 SYNCS.PHASECHK.TRANS64 P0, [R0+URZ], R2 ;  /* 0x00000002000085a7 */ /* 0x000e6400080010ff */
[----:B-1----:R-:W-:Y:S05]  /*4670*/  @!P0 BRA `(.L_x_83) ;  /* 0xfffffffc00f08947 */ /* 0x002fea000383ffff */
[----:B------:R-:W-:Y:S05]  /*4680*/  BRA `(.L_x_82) ;  /* 0x00000000000c7947 */ /* 0x000fea0003800000 */
.L_x_80:
[----:B------:R-:W-:-:S04]  /*4690*/  UIADD3 UR4, UPT, UPT, UR20, 0x150, URZ ;  /* 0x0000015014047890 */ /* 0x000fc8000fffe0ff */
[----:B------:R-:W-:-:S09]  /*46a0*/  UPRMT UR4, UR37, 0x654, UR4 ;  /* 0x0000065425047896 */ /* 0x000fd20008000004 */
[----:B------:R-:W-:Y:S03]  /*46b0*/  SYNCS.ARRIVE.TRANS64.RED.A1T0 RZ, [UR4], RZ ;  /* 0x000000ffffff79a7 */ /* 0x000fe60008100404 */
.L_x_82:
[----:B--23--:R-:W-:Y:S01]  /*46c0*/  SHF.L.U32 R2, RZ, 0x1f, RZ ;  /* 0x0000001fff027819 */ /* 0x00cfe200000006ff */
[----:B------:R-:W-:Y:S01]  /*46d0*/  UIADD3 UR4, UPT, UPT, UR20, 0x150, URZ ;  /* 0x0000015014047890 */ /* 0x000fe2000fffe0ff */
[----:B------:R-:W-:Y:S02]  /*46e0*/  PLOP3.LUT P0, PT, PT, PT, UP0, 0x80, 0x8 ;  /* 0x000000000008781c */ /* 0x000fe40003f0f008 */
[----:B------:R-:W2:Y:S02]  /*46f0*/  SYNCS.PHASECHK.TRANS64.TRYWAIT P1, [UR20+0x150], R2 ;  /* 0x00015002ff0075a7 */ /* 0x000ea40008021114 */
[----:B--2---:R-:W-:Y:S09]  /*4700*/  @!P1 BRA `(.L_x_84) ;  /* 0x0000005800409947 */ /* 0x004ff20003800000 */
.L_x_194:
[----:B------:R-:W-:Y:S01]  /*4710*/  @!UP0 UPRMT UR4, UR37, 0x654, UR4 ;  /* 0x0000065425048896 */ /* 0x000fe20008000004 */
[----:B------:R-:W-:Y:S01]  /*4720*/  LOP3.LUT R3, R3, 0xffff, RZ, 0xc0, !PT ;  /* 0x0000ffff03037812 */ /* 0x000fe200078ec0ff */
[----:B--2---:R-:W-:-:S03]  /*4730*/  IMAD.MOV.U32 R2, RZ, RZ, 0xffff ;  /* 0x0000ffffff027424 */ /* 0x004fc600078e00ff */
[----:B------:R-:W-:-:S04]  /*4740*/  SHF.R.U32.HI R3, RZ, 0x5, R3 ;  /* 0x00000005ff037819 */ /* 0x000fc80000011603 */
[----:B------:R-:W-:Y:S01]  /*4750*/  @!P0 SYNCS.ARRIVE.TRANS64.RED.A1T0 RZ, [UR4], RZ ;  /* 0x000000ffffff89a7 */ /* 0x000fe20008100404 */
[----:B------:R-:W-:Y:S01]  /*4760*/  NOP ;  /* 0x0000000000007918 */ /* 0x000fe20000000000 */
[----:B------:R-:W2:Y:S01]  /*4770*/  LDS R0, [UR8+0x14] ;  /* 0x00001408ff007984 */ /* 0x000ea20008000800 */
[----:B------:R-:W-:-:S04]  /*4780*/  SHF.L.U32 R2, R2, R3, RZ ;  /* 0x0000000302027219 */ /* 0x000fc800000006ff */
[----:B--2---:R-:W-:-:S04]  /*4790*/  LOP3.LUT R0, R0, R2, RZ, 0xc0, !PT ;  /* 0x0000000200007212 */ /* 0x004fc800078ec0ff */
[----:B------:R-:W-:Y:S01]  /*47a0*/  ISETP.NE.AND P0, PT, R0, R2, PT ;  /* 0x000000020000720c */ /* 0x000fe20003f05270 */
[----:B------:R-:W-:-:S05]  /*47b0*/  IMAD.MOV.U32 R0, RZ, RZ, 0x1 ;  /* 0x00000001ff007424 */ /* 0x000fca00078e00ff */
[----:B------:R-:W-:-:S07]  /*47c0*/  SHF.L.U32 R0, R0, R3, RZ ;  /* 0x0000000300007219 */ /* 0x000fce00000006ff */
[----:B------:R-:W-:Y:S05]  /*47d0*/  @P0 BRA `(.L_x_85) ;  /* 0x00000000005c0947 */ /* 0x000fea0003800000 */
[----:B------:R-:W2:Y:S02]  /*47e0*/  LDS R3, [UR8+0x18] ;  /* 0x00001808ff037984 */ /* 0x000ea40008000800 */
[----:B--2---:R-:W-:-:S04]  /*47f0*/  LOP3.LUT R3, R3, R0, RZ, 0xc0, !PT ;  /* 0x0000000003037212 */ /* 0x004fc800078ec0ff */
[----:B------:R-:W-:-:S13]  /*4800*/  ISETP.NE.AND P0, PT, R3, R0, PT ;  /* 0x000000000300720c */ /* 0x000fda0003f05270 */
[----:B------:R-:W-:Y:S05]  /*4810*/  @P0 BRA `(.L_x_86) ;  /* 0x0000000000400947 */ /* 0x000fea0003800000 */
[----:B------:R-:W-:Y:S01]  /*4820*/  R2UR UR4, R2 ;  /* 0x00000000020472ca */ /* 0x000fe200000e0000 */
[----:B------:R-:W2:Y:S01]  /*4830*/  S2R R3, SR_LANEID ;  /* 0x0000000000037919 */ /* 0x000ea20000000000 */
[----:B------:R-:W-:-:S04]  /*4840*/  LOP3.LUT R0, RZ, R0, RZ, 0x33, !PT ;  /* 0x00000000ff007212 */ /* 0x000fc800078e33ff */
[----:B------:R-:W3:Y:S07]  /*4850*/  REDUX UR6, R0 ;  /* 0x00000000000673c4 */ /* 0x000eee0000000000 */
[----:B------:R-:W-:-:S03]  /*4860*/  ULOP3.LUT UR5, URZ, UR4, URZ, 0x33, !UPT ;  /* 0x00000004ff057292 */ /* 0x000fc6000f8e33ff */
[----:B------:R-:W-:Y:S02]  /*4870*/  VOTEU.ANY UR4, UPT, PT ;  /* 0x0000000000047886 */ /* 0x000fe400038e0100 */
[----:B------:R-:W-:Y:S01]  /*4880*/  UFLO.U32 UR4, UR4 ;  /* 0x00000004000472bd */ /* 0x000fe200080e0000 */
[----:B------:R-:W-:-:S04]  /*4890*/  IMAD.U32 R2, RZ, RZ, UR5 ;  /* 0x00000005ff027e24 */ /* 0x000fc8000f8e00ff */
[----:B------:R-:W1:Y:S02]  /*48a0*/  REDUX UR7, R2 ;  /* 0x00000000020773c4 */ /* 0x000e640000000000 */
[----:B------:R1:W-:Y:S01]  /*48b0*/  UTCATOMSWS.AND URZ, UR5 ;  /* 0x0000000500ff79e3 */ /* 0x0003e20008000000 */
[----:B---3--:R-:W-:Y:S01]  /*48c0*/  IMAD.U32 R0, RZ, RZ, UR6 ;  /* 0x00000006ff007e24 */ /* 0x008fe2000f8e00ff */
[----:B--2---:R-:W-:Y:S01]  /*48d0*/  ISETP.EQ.U32.AND P0, PT, R3, UR4, PT ;  /* 0x0000000403007c0c */ /* 0x004fe2000bf02070 */
[----:B-1----:R-:W-:-:S12]  /*48e0*/  IMAD.U32 R2, RZ, RZ, UR7 ;  /* 0x00000007ff027e24 */ /* 0x002fd8000f8e00ff */
[----:B------:R1:W-:Y:S04]  /*48f0*/  @P0 ATOMS.AND RZ, [UR8+0x14], R2 ;  /* 0x00001402ffff098c */ /* 0x0003e8000a800008 */
[----:B------:R1:W-:Y:S01]  /*4900*/  @P0 ATOMS.AND RZ, [UR8+0x18], R0 ;  /* 0x00001800ffff098c */ /* 0x0003e2000a800008 */
[----:B------:R-:W-:Y:S05]  /*4910*/  BRA `(.L_x_87) ;  /* 0x0000000000147947 */ /* 0x000fea0003800000 */
.L_x_86:
[----:B------:R-:W-:Y:S02]  /*4920*/  MOV R2, 0x4940 ;  /* 0x0000494000027802 */ /* 0x000fe40000000f00 */
[----:B-1--45:R-:W-:Y:S05]  /*4930*/  CALL.REL.NOINC `($__internal_0_$__cuda_sm10x_tcgen05_guardrail_trap_col_being_dealloced_not_returned_by_alloc) ;  /* 0x0000005c00247944 */ /* 0x032fea0003c00000 */
[----:B------:R-:W-:Y:S05]  /*4940*/  BRA `(.L_x_87) ;  /* 0x0000000000087947 */ /* 0x000fea0003800000 */
.L_x_85:
[----:B------:R-:W-:Y:S02]  /*4950*/  MOV R2, 0x4970 ;  /* 0x0000497000027802 */ /* 0x000fe40000000f00 */
[----:B-1--45:R-:W-:Y:S05]  /*4960*/  CALL.REL.NOINC `($__internal_2_$__cuda_sm10x_tcgen05_guardrail_trap_unallocated_columns_being_dealloced) ;  /* 0x0000005c00307944 */ /* 0x032fea0003c00000 */
.L_x_87:
[----:B------:R-:W-:Y:S01]  /*4970*/  NOP ;  /* 0x0000000000007918 */ /* 0x000fe20000000000 */
[----:B------:R-:W-:Y:S05]  /*4980*/  EXIT ;  /* 0x000000000000794d */ /* 0x000fea0003800000 */
.L_x_59:
[----:B------:R-:W-:-:S09]  /*4990*/  UISETP.NE.OR UP0, UPT, UR18, 0x3, !UP3 ;  /* 0x000000031200788c */ /* 0x000fd2000df05670 */
[----:B------:R-:W-:Y:S05]  /*49a0*/  BRA.U UP0, `(.L_x_88) ;  /* 0x00000015002c7547 */ /* 0x000fea000b800000 */
[----:B------:R-:W2:Y:S01]  /*49b0*/  LDCU.64 UR4, c[0x0][0x888] ;  /* 0x00011100ff0477ac */ /* 0x000ea20008000a00 */
[----:B------:R-:W3:Y:S01]  /*49c0*/  S2UR UR10, SR_CgaCtaId ;  /* 0x00000000000a79c3 */ /* 0x000ee20000008800 */
[----:B------:R-:W-:Y:S01]  /*49d0*/  HFMA2 R10, -RZ, RZ, 0, 5.9604644775390625e-08 ;  /* 0x00000001ff0a7431 */ /* 0x000fe200000001ff */
[----:B------:R-:W-:Y:S01]  /*49e0*/  MOV R9, RZ ;  /* 0x000000ff00097202 */ /* 0x000fe20000000f00 */
[----:B------:R-:W4:Y:S01]  /*49f0*/  LDCU UR49, c[0x0][0x370] ;  /* 0x00006e00ff3177ac */ /* 0x000f220008000800 */
[----:B------:R-:W-:Y:S01]  /*4a00*/  HFMA2 R0, -RZ, RZ, 0, 0.00048828125 ;  /* 0x00001000ff007431 */ /* 0x000fe200000001ff */
[----:B------:R-:W4:Y:S03]  /*4a10*/  LDCU.128 UR52, c[0x0][0xb10] ;  /* 0x00016200ff3477ac */ /* 0x000f260008000c00 */
[----:B------:R-:W1:Y:S01]  /*4a20*/  LDC.64 R12, c[0x0][0x348] ;  /* 0x0000d200ff0c7b82 */ /* 0x000e620000000a00 */
[----:B------:R-:W3:Y:S01]  /*4a30*/  LDCU UR38, c[0x0][0x374] ;  /* 0x00006e80ff2677ac */ /* 0x000ee20008000800 */
[----:B------:R-:W3:Y:S01]  /*4a40*/  LDCU.64 UR46, c[0x0][0x890] ;  /* 0x00011200ff2e77ac */ /* 0x000ee20008000a00 */
[----:B--2---:R-:W-:Y:S01]  /*4a50*/  UISETP.NE.U32.AND UP0, UPT, UR4, URZ, UPT ;  /* 0x000000ff0400728c */ /* 0x004fe2000bf05070 */
[----:B------:R-:W2:Y:S01]  /*4a60*/  LDCU UR30, c[0x0][0xb0c] ;  /* 0x00016180ff1e77ac */ /* 0x000ea20008000800 */
[----:B------:R-:W1:Y:S01]  /*4a70*/  LDCU UR68, c[0x0][0xb20] ;  /* 0x00016400ff4477ac */ /* 0x000e620008000800 */
[----:B------:R-:W1:Y:S01]  /*4a80*/  LDCU UR4, c[0x0][0xb30] ;  /* 0x00016600ff0477ac */ /* 0x000e620008000800 */
[----:B------:R-:W1:Y:S01]  /*4a90*/  LDCU.128 UR56, c[0x0][0x980] ;  /* 0x00013000ff3877ac */ /* 0x000e620008000c00 */
[----:B------:R-:W-:Y:S01]  /*4aa0*/  UMOV UR31, 0x400 ;  /* 0x00000400001f7882 */ /* 0x000fe20000000000 */
[----:B----4-:R-:W-:-:S02]  /*4ab0*/  UIMAD.WIDE.U32 UR6, UR49, UR52, URZ ;  /* 0x00000034310672a5 */ /* 0x010fc4000f8e00ff */
[----:B---3--:R-:W-:Y:S02]  /*4ac0*/  UIMAD.WIDE.U32 UR8, UR38, UR55, URZ ;  /* 0x00000037260872a5 */ /* 0x008fe4000f8e00ff */
[----:B------:R-:W-:Y:S02]  /*4ad0*/  UISETP.NE.AND.EX UP6, UPT, UR5, URZ, UPT, UP0 ;  /* 0x000000ff0500728c */ /* 0x000fe4000bfc5300 */
[----:B------:R-:W-:Y:S02]  /*4ae0*/  ULEA UR31, UR10, UR31, 0x18 ;  /* 0x0000001f0a1f7291 */ /* 0x000fe4000f8ec0ff */
[----:B------:R-:W-:Y:S02]  /*4af0*/  UISETP.NE.AND UP0, UPT, UR39, 0x1, UPT ;  /* 0x000000012700788c */ /* 0x000fe4000bf05270 */
[----:B------:R-:W-:Y:S02]  /*4b00*/  UISETP.NE.U32.AND UP0, UPT, UR46, URZ, UPT ;  /* 0x000000ff2e00728c */ /* 0x000fe4000bf05070 */
[----:B------:R-:W-:-:S02]  /*4b10*/  UIADD3 UR61, UPT, UPT, UR31, 0xe8, URZ ;  /* 0x000000e81f3d7890 */ /* 0x000fc4000fffe0ff */
[----:B------:R-:W-:Y:S02]  /*4b20*/  UIADD3 UR60, UPT, UPT, UR31, 0x128, URZ ;  /* 0x000001281f3c7890 */ /* 0x000fe4000fffe0ff */
[----:B------:R-:W-:Y:S02]  /*4b30*/  UIADD3 UR41, UPT, UPT, UR31, 0xd0, URZ ;  /* 0x000000d01f297890 */ /* 0x000fe4000fffe0ff */
[----:B------:R-:W-:Y:S02]  /*4b40*/  UIADD3 UR33, UPT, UPT, UR31, 0xd8, URZ ;  /* 0x000000d81f217890 */ /* 0x000fe4000fffe0ff */
[----:B------:R-:W-:Y:S02]  /*4b50*/  UIADD3 UR25, UPT, UPT, UR31, 0xe0, URZ ;  /* 0x000000e01f197890 */ /* 0x000fe4000fffe0ff */
[----:B------:R-:W-:Y:S02]  /*4b60*/  UISETP.GE.AND UP3, UPT, UR39, 0x1, UPT ;  /* 0x000000012700788c */ /* 0x000fe4000bf66270 */
[----:B------:R-:W-:Y:S01]  /*4b70*/  UISETP.NE.AND.EX UP5, UPT, UR47, URZ, UPT, UP0 ;  /* 0x000000ff2f00728c */ /* 0x000fe2000bfa5300 */
[----:B------:R-:W-:Y:S01]  /*4b80*/  UMOV UR66, UR7 ;  /* 0x0000000700427c82 */ /* 0x000fe20008000000 */
[----:B------:R-:W-:Y:S01]  /*4b90*/  UMOV UR65, UR9 ;  /* 0x0000000900417c82 */ /* 0x000fe20008000000 */
[----:B--2---:R-:W-:-:S02]  /*4ba0*/  UISETP.NE.AND UP3, UPT, UR30, 0x1, UPT ;  /* 0x000000011e00788c */ /* 0x004fc4000bf65270 */
[----:B------:R-:W-:Y:S02]  /*4bb0*/  UISETP.NE.AND UP0, UPT, UR54, 0x1, UPT ;  /* 0x000000013600788c */ /* 0x000fe4000bf05270 */
[----:B------:R-:W-:Y:S01]  /*4bc0*/  UPLOP3.LUT UP2, UPT, UPT, UPT, UPT, 0x40, 0x4 ;  /* 0x000000000004789c */ /* 0x000fe20003f4e870 */
[----:B------:R-:W2:Y:S01]  /*4bd0*/  LDCU.64 UR22, c[0x0][0xb28] ;  /* 0x00016500ff1677ac */ /* 0x000ea20008000a00 */
[----:B------:R-:W3:Y:S01]  /*4be0*/  LDCU.64 UR50, c[0x0][0x990] ;  /* 0x00013200ff3277ac */ /* 0x000ee20008000a00 */
[----:B------:R-:W-:Y:S02]  /*4bf0*/  UPRMT UR61, UR10, 0x654, UR61 ;  /* 0x000006540a3d7896 */ /* 0x000fe4000800003d */
[----:B------:R-:W-:Y:S02]  /*4c00*/  UPRMT UR60, URZ, 0x654, UR60 ;  /* 0x00000654ff3c7896 */ /* 0x000fe4000800003c */
[----:B------:R-:W-:Y:S02]  /*4c10*/  UPRMT UR64, UR10, 0x654, UR41 ;  /* 0x000006540a407896 */ /* 0x000fe40008000029 */
[----:B------:R-:W-:-:S02]  /*4c20*/  UPRMT UR63, UR10, 0x654, UR33 ;  /* 0x000006540a3f7896 */ /* 0x000fc40008000021 */
[----:B------:R-:W-:Y:S02]  /*4c30*/  UPRMT UR62, UR10, 0x654, UR25 ;  /* 0x000006540a3e7896 */ /* 0x000fe40008000019 */
[----:B------:R-:W-:Y:S02]  /*4c40*/  USHF.R.U32.HI UR66, URZ, UR53, UR66 ;  /* 0x00000035ff427299 */ /* 0x000fe40008011642 */
[----:B-1----:R-:W-:Y:S02]  /*4c50*/  USHF.R.U32.HI UR65, URZ, UR68, UR65 ;  /* 0x00000044ff417299 */ /* 0x002fe40008011641 */
[----:B------:R-:W-:Y:S02]  /*4c60*/  UISETP.NE.AND UP4, UPT, UR4, 0x1, UPT ;  /* 0x000000010400788c */ /* 0x000fe4000bf85270 */
[----:B------:R-:W-:Y:S02]  /*4c70*/  UISETP.NE.AND UP3, UPT, UR56, 0x1, UPT ;  /* 0x000000013800788c */ /* 0x000fe4000bf65270 */
[----:B--23--:R-:W-:-:S11]  /*4c80*/  UISETP.NE.AND UP0, UPT, UR59, 0x1, UPT ;  /* 0x000000013b00788c */ /* 0x00cfd6000bf05270 */
.L_x_99:
[----:B------:R-:W-:Y:S04]  /*4c90*/  SHF.L.U32 R3, R9, 0x1f, RZ ;  /* 0x0000001f09037819 */ /* 0x000fe800000006ff */
[----:B------:R-:W1:Y:S02]  /*4ca0*/  SYNCS.PHASECHK.TRANS64.TRYWAIT P0, [UR31+0x120], R3 ;  /* 0x00012003ff0075a7 */ /* 0x000e64000800111f */
[----:B-12---:R-:W-:Y:S05]  /*4cb0*/  @!P0 BRA `(.L_x_89) ;  /* 0x0000005000ec8947 */ /* 0x006fea0003800000 */
.L_x_196:
[----:B------:R-:W2:Y:S01]  /*4cc0*/  LDS.128 R4, [UR31+0x160] ;  /* 0x0001601fff047984 */ /* 0x000ea20008000c00 */
[----:B------:R-:W-:Y:S01]  /*4cd0*/  UISETP.GE.AND UP0, UPT, UR39, 0x1, UPT ;  /* 0x000000012700788c */ /* 0x000fe2000bf06270 */
[----:B------:R-:W-:Y:S01]  /*4ce0*/  @!PT LDS RZ, [RZ] ;  /* 0x00000000fffff984 */ /* 0x000fe20000000800 */
[----:B------:R-:W-:Y:S01]  /*4cf0*/  @!PT LDS RZ, [RZ] ;  /* 0x00000000fffff984 */ /* 0x000fe20000000800 */
[----:B------:R-:W-:Y:S01]  /*4d00*/  @!PT LDS RZ, [RZ] ;  /* 0x00000000fffff984 */ /* 0x000fe20000000800 */
[----:B------:R-:W-:Y:S01]  /*4d10*/  @!PT LDS RZ, [RZ] ;  /* 0x00000000fffff984 */ /* 0x000fe20000000800 */
[----:B------:R3:W-:Y:S06]  /*4d20*/  MEMBAR.ALL.CTA ;  /* 0x0000000000007992 */ /* 0x0007ec0000008000 */
[----:B---3--:R-:W3:Y:S02]  /*4d30*/  FENCE.VIEW.ASYNC.S ;  /* 0x00000000000073c6 */ /* 0x008ee40000000000 */
[----:B---3--:R-:W-:Y:S01]  /*4d40*/  SYNCS.ARRIVE.TRANS64.RED.A1T0 RZ, [UR60], RZ ;  /* 0x000000ffffff79a7 */ /* 0x008fe2000810043c */
[----:B--2---:R-:W-:Y:S11]  /*4d50*/  LOP3.LUT P0, RZ, R6, 0x1, RZ, 0xc0, !PT ;  /* 0x0000000106ff7812 */ /* 0x004ff6000780c0ff */
[----:B------:R-:W-:Y:S02]  /*4d60*/  @!UPT UIADD3 URZ, UPT, UPT, URZ, URZ, URZ ;  /* 0x000000fffffff290 */ /* 0x000fe4000fffe0ff */
[----:B------:R-:W-:Y:S01]  /*4d70*/  VOTEU.ANY UP3, P0 ;  /* 0x0000000000ff7886 */ /* 0x000fe20000060100 */
[----:B------:R-:W-:Y:S11]  /*4d80*/  PLOP3.LUT P0, PT, PT, PT, UP3, 0x80, 0x8 ;  /* 0x000000000008781c */ /* 0x000ff60003f0f038 */
[----:B------:R-:W-:Y:S02]  /*4d90*/  @!UPT UIADD3 URZ, UPT, UPT, URZ, URZ, URZ ;  /* 0x000000fffffff290 */ /* 0x000fe4000fffe0ff */
[----:B-1----:R-:W-:Y:S02]  /*4da0*/  @P0 MOV R3, R4 ;  /* 0x0000000400030202 */ /* 0x002fe40000000f00 */
[----:B------:R-:W-:Y:S02]  /*4db0*/  @P0 LOP3.LUT R2, R5, 0xffff, RZ, 0xc0, !PT ;  /* 0x0000ffff05020812 */ /* 0x000fe400078ec0ff */
[----:B------:R-:W-:Y:S02]  /*4dc0*/  @P0 R2UR UR5, R3 ;  /* 0x00000000030502ca */ /* 0x000fe400000e0000 */
[----:B------:R-:W-:Y:S11]  /*4dd0*/  @P0 R2UR UR4, R2 ;  /* 0x00000000020402ca */ /* 0x000ff600000e0000 */
[----:B------:R-:W-:Y:S02]  /*4de0*/  @UP3 UMOV UR15, UR5 ;  /* 0x00000005000f3c82 */ /* 0x000fe40008000000 */
[----:B------:R-:W-:Y:S01]  /*4df0*/  @UP3 UMOV UR14, UR4 ;  /* 0x00000004000e3c82 */ /* 0x000fe20008000000 */
[----:B------:R-:W-:Y:S05]  /*4e00*/  BRA.U !UP0, `(.L_x_90) ;  /* 0x0000000108c07547 */ /* 0x000fea000b800000 */
[----:B------:R-:W-:Y:S02]  /*4e10*/  UIMAD.WIDE.U32 UR8, UR14, UR55, URZ ;  /* 0x000000370e0872a5 */ /* 0x000fe4000f8e00ff */
[----:B------:R-:W-:Y:S02]  /*4e20*/  UP2UR UR18, UPR, URZ, 0x4 ;  /* 0x00000004ff127883 */ /* 0x000fe40008000000 */
[----:B------:R-:W-:Y:S02]  /*4e30*/  UISETP.NE.AND UP2, UPT, UR54, 0x1, UPT ;  /* 0x000000013600788c */ /* 0x000fe4000bf45270 */
[----:B------:R-:W-:Y:S02]  /*4e40*/  UIMAD.WIDE.U32 UR10, UR15, UR52, URZ ;  /* 0x000000340f0a72a5 */ /* 0x000fe4000f8e00ff */
[----:B------:R-:W-:Y:S02]  /*4e50*/  USEL UR4, UR38, UR65, !UP2 ;  /* 0x0000004126047287 */ /* 0x000fe4000d000000 */
[----:B------:R-:W-:Y:S02]  /*4e60*/  UISETP.NE.AND UP0, UPT, UR30, 0x1, UPT ;  /* 0x000000011e00788c */ /* 0x000fe4000bf05270 */
[----:B------:R-:W-:Y:S02]  /*4e70*/  UP2UR UR19, UPR, URZ, 0x2 ;  /* 0x00000002ff137883 */ /* 0x000fe40008000000 */
[----:B------:R-:W-:Y:S02]  /*4e80*/  UISETP.NE.AND UP1, UPT, UR39, 0x1, UPT ;  /* 0x000000012700788c */ /* 0x000fe4000bf25270 */
[----:B------:R-:W-:Y:S02]  /*4e90*/  UIMAD.WIDE.U32 UR12, UR4, UR22, URZ ;  /* 0x00000016040c72a5 */ /* 0x000fe4000f8e00ff */
[----:B------:R-:W-:Y:S01]  /*4ea0*/  USEL UR7, UR49, UR66, !UP0 ;  /* 0x0000004231077287 */ /* 0x000fe2000c000000 */
[----:B------:R-:W-:Y:S02]  /*4eb0*/  UMOV UR5, UR9 ;  /* 0x0000000900057c82 */ /* 0x000fe40008000000 */
[----:B------:R-:W-:Y:S02]  /*4ec0*/  USHF.R.U32.HI UR6, URZ, UR68, UR5 ;  /* 0x00000044ff067299 */ /* 0x000fe40008011605 */
[----:B------:R-:W-:Y:S02]  /*4ed0*/  UIMAD.WIDE.U32 UR16, UR7, UR22, URZ ;  /* 0x00000016071072a5 */ /* 0x000fe4000f8e00ff */
[----:B------:R-:W-:Y:S02]  /*4ee0*/  USEL UR6, UR14, UR6, !UP2 ;  /* 0x000000060e067287 */ /* 0x000fe4000d000000 */
[----:B------:R-:W-:Y:S01]  /*4ef0*/  UISETP.NE.AND UP2, UPT, UR18, URZ, UPT ;  /* 0x000000ff1200728c */ /* 0x000fe2000bf45270 */
[----:B------:R-:W-:Y:S01]  /*4f00*/  UMOV UR5, UR11 ;  /* 0x0000000b00057c82 */ /* 0x000fe20008000000 */
[----:B------:R-:W-:Y:S02]  /*4f10*/  UIMAD.WIDE.U32 UR10, UR6, UR22, URZ ;  /* 0x00000016060a72a5 */ /* 0x000fe4000f8e00ff */
[----:B------:R-:W-:Y:S03]  /*4f20*/  USHF.R.U32.HI UR8, URZ, UR53, UR5 ;  /* 0x00000035ff087299 */ /* 0x000fe60008011605 */
[----:B------:R-:W-:Y:S02]  /*4f30*/  UMOV UR5, UR13 ;  /* 0x0000000d00057c82 */ /* 0x000fe40008000000 */
[----:B------:R-:W-:Y:S03]  /*4f40*/  @UP1 USHF.R.U32.HI UR4, URZ, UR23, UR5 ;  /* 0x00000017ff041299 */ /* 0x000fe60008011605 */
[----:B------:R-:W-:Y:S01]  /*4f50*/  UMOV UR5, UR17 ;  /* 0x0000001100057c82 */ /* 0x000fe20008000000 */
[----:B------:R-:W-:Y:S02]  /*4f60*/  UIMAD UR4, UR39, UR4, URZ ;  /* 0x00000004270472a4 */ /* 0x000fe4000f8e02ff */
[----:B------:R-:W-:Y:S02]  /*4f70*/  @UP1 USHF.R.U32.HI UR7, URZ, UR23, UR5 ;  /* 0x00000017ff071299 */ /* 0x000fe40008011605 */
[----:B------:R-:W-:Y:S02]  /*4f80*/  USEL UR5, UR15, UR8, !UP0 ;  /* 0x000000080f057287 */ /* 0x000fe4000c000000 */
[----:B------:R-:W-:Y:S02]  /*4f90*/  UIMAD UR8, UR39, UR7, URZ ;  /* 0x00000007270872a4 */ /* 0x000fe4000f8e02ff */
[----:B------:R-:W-:Y:S03]  /*4fa0*/  UISETP.GE.AND UP0, UPT, UR6, UR4, UPT ;  /* 0x000000040600728c */ /* 0x000fe6000bf06270 */
[----:B------:R-:W-:Y:S01]  /*4fb0*/  UMOV UR4, UR11 ;  /* 0x0000000b00047c82 */ /* 0x000fe20008000000 */
[----:B------:R-:W-:Y:S02]  /*4fc0*/  UISETP.GE.OR UP0, UPT, UR5, UR8, UP0 ;  /* 0x000000080500728c */ /* 0x000fe40008706670 */
[----:B------:R-:W-:Y:S02]  /*4fd0*/  USHF.R.U32.HI UR4, URZ, UR23, UR4 ;  /* 0x00000017ff047299 */ /* 0x000fe40008011604 */
[----:B------:R-:W-:Y:S02]  /*4fe0*/  UIMAD.WIDE.U32 UR8, UR5, UR22, URZ ;  /* 0x00000016050872a5 */ /* 0x000fe4000f8e00ff */
[----:B------:R-:W-:Y:S04]  /*4ff0*/  USEL UR10, UR6, UR4, !UP1 ;  /* 0x00000004060a7287 */ /* 0x000fe8000c800000 */
[----:B------:R-:W-:Y:S01]  /*5000*/  UIADD3 UR11, UPT, UPT, -UR10, URZ, URZ ;  /* 0x000000ff0a0b7290 */ /* 0x000fe2000fffe1ff */
[----:B------:R-:W-:Y:S02]  /*5010*/  @!UP0 UMOV UR4, UR9 ;  /* 0x0000000900048c82 */ /* 0x000fe40008000000 */
[----:B------:R-:W-:Y:S02]  /*5020*/  @!UP0 USHF.R.U32.HI UR4, URZ, UR23, UR4 ;  /* 0x00000017ff048299 */ /* 0x000fe40008011604 */
[----:B------:R-:W-:Y:S02]  /*5030*/  UIMAD UR8, UR39, UR11, UR6 ;  /* 0x0000000b270872a4 */ /* 0x000fe4000f8e0206 */
[----:B------:R-:W-:Y:S02]  /*5040*/  @!UP0 USEL UR4, UR5, UR4, !UP1 ;  /* 0x0000000405048287 */ /* 0x000fe4000c800000 */
[----:B------:R-:W-:Y:S02]  /*5050*/  UISETP.NE.AND UP1, UPT, UR19, URZ, UPT ;  /* 0x000000ff1300728c */ /* 0x000fe4000bf25270 */
[----:B------:R-:W-:Y:S02]  /*5060*/  @!UP0 UIMAD UR7, UR7, UR8, UR4 ;  /* 0x00000008070782a4 */ /* 0x000fe4000f8e0204 */
[----:B------:R-:W-:Y:S02]  /*5070*/  @!UP0 UIADD3 UR9, UPT, UPT, UR10, -UR4, URZ ;  /* 0x800000040a098290 */ /* 0x000fe4000fffe0ff */
[----:B------:R-:W-:Y:S02]  /*5080*/  UIADD3 UR8, UPT, UPT, -UR6, URZ, URZ ;  /* 0x000000ff06087290 */ /* 0x000fe4000fffe1ff */
[----:B------:R-:W-:Y:S02]  /*5090*/  UIADD3 UR4, UPT, UPT, -UR5, URZ, URZ ;  /* 0x000000ff05047290 */ /* 0x000fe4000fffe1ff */
[----:B------:R-:W-:Y:S03]  /*50a0*/  @!UP0 UIMAD UR6, UR9, UR39, UR5 ;  /* 0x00000027090682a4 */ /* 0x000fe6000f8e0205 */
[----:B------:R-:W-:Y:S01]  /*50b0*/  @!UP0 UMOV UR5, UR7 ;  /* 0x0000000700058c82 */ /* 0x000fe20008000000 */
[----:B------:R-:W-:Y:S02]  /*50c0*/  UIMAD UR7, UR30, UR4, UR15 ;  /* 0x000000041e0772a4 */ /* 0x000fe4000f8e020f */
[----:B------:R-:W-:Y:S02]  /*50d0*/  UIMAD UR4, UR54, UR8, UR14 ;  /* 0x00000008360472a4 */ /* 0x000fe4000f8e020e */
[----:B------:R-:W-:Y:S02]  /*50e0*/  UIMAD UR15, UR5, UR30, UR7 ;  /* 0x0000001e050f72a4 */ /* 0x000fe4000f8e0207 */
[----:B------:R-:W-:Y:S11]  /*50f0*/  UIMAD UR14, UR6, UR54, UR4 ;  /* 0x00000036060e72a4 */ /* 0x000ff6000f8e0204 */
[----:B------:R-:W-:Y:S01]  /*5100*/  @!UPT UIADD3 URZ, UPT, UPT, URZ, URZ, URZ ;  /* 0x000000fffffff290 */ /* 0x000fe2000fffe0ff */
.L_x_90:
[----:B------:R-:W1:Y:S01]  /*5110*/  @!UP4 LDCU.128 UR8, c[0x0][0xb10] ;  /* 0x00016200ff08c7ac */ /* 0x000e620008000c00 */
[----:B------:R-:W-:Y:S02]  /*5120*/  ISETP.NE.U32.AND P1, PT, RZ, UR46, PT ;  /* 0x0000002eff007c0c */ /* 0x000fe4000bf25070 */
[----:B------:R-:W-:Y:S02]  /*5130*/  SHF.L.U32 R8, R10, 0x1f, RZ ;  /* 0x0000001f0a087819 */ /* 0x000fe400000006ff */
[----:B------:R-:W-:Y:S01]  /*5140*/  ISETP.NE.AND.EX P1, PT, RZ, UR47, PT, P1 ;  /* 0x0000002fff007c0c */ /* 0x000fe2000bf25310 */
[----:B------:R-:W2:Y:S01]  /*5150*/  @!UP4 LDCU UR5, c[0x0][0xb0c] ;  /* 0x00016180ff05c7ac */ /* 0x000ea20008000800 */
[----:B------:R-:W-:Y:S02]  /*5160*/  USHF.L.U32 UR42, UR20, 0x7, URZ ;  /* 0x00000007142a7899 */ /* 0x000fe400080006ff */
[----:B-1----:R-:W-:Y:S07]  /*5170*/  UIMAD.WIDE.U32 UR6, UR15, UR8, URZ ;  /* 0x000000080f0672a5 */ /* 0x002fee000f8e00ff */
[----:B------:R-:W-:Y:S01]  /*5180*/  @!UP4 UMOV UR4, UR7 ;  /* 0x000000070004cc82 */ /* 0x000fe20008000000 */
[----:B--2---:R-:W-:Y:S02]  /*5190*/  @!UP4 UISETP.NE.AND UP0, UPT, UR5, 0x1, UPT ;  /* 0x000000010500c88c */ /* 0x004fe4000bf05270 */
[----:B------:R-:W-:Y:S02]  /*51a0*/  @!UP4 USHF.R.U32.HI UR4, URZ, UR9, UR4 ;  /* 0x00000009ff04c299 */ /* 0x000fe40008011604 */
[----:B------:R-:W-:Y:S02]  /*51b0*/  UIMAD.WIDE.U32 UR6, UR14, UR11, URZ ;  /* 0x0000000b0e0672a5 */ /* 0x000fe4000f8e00ff */
[----:B------:R-:W-:Y:S02]  /*51c0*/  @!UP4 USEL UR8, UR15, UR4, !UP0 ;  /* 0x000000040f08c287 */ /* 0x000fe4000c000000 */
[----:B------:R-:W-:Y:S03]  /*51d0*/  @!UP4 UISETP.NE.AND UP0, UPT, UR10, 0x1, UPT ;  /* 0x000000010a00c88c */ /* 0x000fe6000bf05270 */
[----:B------:R-:W-:Y:S02]  /*51e0*/  @!UP4 UMOV UR6, UR7 ;  /* 0x000000070006cc82 */ /* 0x000fe40008000000 */
[----:B------:R-:W1:Y:S02]  /*51f0*/  @!UP4 LDCU UR4, c[0x0][0xb20] ;  /* 0x00016400ff04c7ac */ /* 0x000e640008000800 */
[----:B-1----:R-:W-:Y:S04]  /*5200*/  @!UP4 USHF.R.U32.HI UR6, URZ, UR4, UR6 ;  /* 0x00000004ff06c299 */ /* 0x002fe80008011606 */
[----:B------:R-:W-:Y:S04]  /*5210*/  @!UP4 USEL UR6, UR14, UR6, !UP0 ;  /* 0x000000060e06c287 */ /* 0x000fe8000c000000 */
[----:B------:R-:W-:Y:S02]  /*5220*/  @!UP4 UIADD3 UR4, UPT, UPT, -UR8, UR6, URZ ;  /* 0x000000060804c290 */ /* 0x000fe4000fffe1ff */
[----:B------:R-:W-:Y:S02]  /*5230*/  @!UP4 UIADD3 UR6, UPT, UPT, UR8, -UR6, URZ ;  /* 0x800000060806c290 */ /* 0x000fe4000fffe0ff */
[----:B------:R-:W-:Y:S02]  /*5240*/  @!UP4 UIMAD UR15, UR4, UR5, UR15 ;  /* 0x00000005040fc2a4 */ /* 0x000fe4000f8e020f */
[----:B------:R-:W-:Y:S01]  /*5250*/  @!UP4 UIMAD UR14, UR6, UR10, UR14 ;  /* 0x0000000a060ec2a4 */ /* 0x000fe2000f8e020e */
[----:B------:R-:W-:Y:S11]  /*5260*/  BRA.U UP2, `(.L_x_91) ;  /* 0x0000000102107547 */ /* 0x000ff6000b800000 */
[----:B------:R-:W-:Y:S04]  /*5270*/  MOV R3, UR67 ;  /* 0x0000004300037c02 */ /* 0x000fe80008000f00 */
[----:B------:R-:W-:Y:S04]  /*5280*/  SHF.L.U32 R3, R3, 0x1f, RZ ;  /* 0x0000001f03037819 */ /* 0x000fe800000006ff */
[----:B------:R-:W1:Y:S02]  /*5290*/  SYNCS.PHASECHK.TRANS64.TRYWAIT P2, [UR31+0x118], R3 ;  /* 0x00011803ff0075a7 */ /* 0x000e64000804111f */
[----:B-1----:R-:W-:Y:S05]  /*52a0*/  @!P2 BRA `(.L_x_92) ;  /* 0x0000004c0088a947 */ /* 0x002fea0003800000 */
.L_x_91:
[----:B------:R-:W-:Y:S05]  /*52b0*/  BRA.U !UP5, `(.L_x_93) ;  /* 0x000000010d387547 */ /* 0x000fea000b800000 */
[----:B------:R-:W-:Y:S01]  /*52c0*/  UPLOP3.LUT UP1, UPT, UPT, UPT, UP6, 0x80, 0x8 ;  /* 0x000000000008789c */ /* 0x000fe20003f2f060 */
[----:B------:R-:W-:Y:S01]  /*52d0*/  IMAD.MOV.U32 R45, RZ, RZ, 0x1 ;  /* 0x00000001ff2d7424 */ /* 0x000fe200078e00ff */
[----:B------:R-:W2:Y:S04]  /*52e0*/  LDCU.64 UR8, c[0x0][0x358] ;  /* 0x00006b00ff0877ac */ /* 0x000ea80008000a00 */
[----:B------:R-:W-:Y:S05]  /*52f0*/  PLOP3.LUT P2, PT, PT, PT, UP1, 0x80, 0x8 ;  /* 0x000000000008781c */ /* 0x000fea0003f4f018 */
[----:B------:R-:W3:Y:S01]  /*5300*/  @UP1 LDCU.64 UR4, c[0x0][0x888] ;  /* 0x00011100ff0417ac */ /* 0x000ee20008000a00 */
[----:B------:R-:W-:Y:S04]  /*5310*/  @UP1 UIMAD UR6, UR48, UR46, URZ ;  /* 0x0000002e300612a4 */ /* 0x000fe8000f8e02ff */
[----:B---3--:R-:W-:Y:S06]  /*5320*/  @UP1 UIMAD.WIDE UR4, UR6, 0x4, UR4 ;  /* 0x00000004060418a5 */ /* 0x008fec000f8e0204 */
[----:B-1----:R-:W-:Y:S01]  /*5330*/  IMAD.U32 R2, RZ, RZ, UR4 ;  /* 0x00000004ff027e24 */ /* 0x002fe2000f8e00ff */
[----:B------:R-:W-:Y:S04]  /*5340*/  MOV R3, UR5 ;  /* 0x0000000500037c02 */ /* 0x000fe80008000f00 */
[----:B------:R-:W1:Y:S01]  /*5350*/  @!UP1 LDCU UR4, c[0x0][0x880] ;  /* 0x00011000ff0497ac */ /* 0x000e620008000800 */
[----:B--2--5:R2:W5:Y:S02]  /*5360*/  @P2 LDG.E R27, desc[UR8][R2.64] ;  /* 0x00000008021b2981 */ /* 0x024564000c1e1900 */
[----:B--2---:R-:W-:Y:S05]  /*5370*/  HFMA2 R2, -RZ, RZ, 0, 5.9604644775390625e-08 ;  /* 0x00000001ff027431 */ /* 0x004fea00000001ff */
[----:B------:R-:W-:Y:S01]  /*5380*/  @!P2 PRMT R45, R2, 0x7610, R45 ;  /* 0x00007610022da816 */ /* 0x000fe2000000002d */
[----:B-1----:R-:W-:Y:S07]  /*5390*/  @!P2 IMAD.U32 R27, RZ, RZ, UR4 ;  /* 0x00000004ff1bae24 */ /* 0x002fee000f8e00ff */
.L_x_93:
[----:B-----5:R-:W-:Y:S01]  /*53a0*/  @!P1 FSETP.EQ.AND P3, PT, R27, RZ, PT ;  /* 0x000000ff1b00920b */ /* 0x020fe20003f62000 */
[----:B------:R-:W-:Y:S01]  /*53b0*/  @!UPT UIADD3 URZ, UPT, UPT, URZ, URZ, URZ ;  /* 0x000000fffffff290 */ /* 0x000fe2000fffe0ff */
[----:B------:R-:W-:Y:S11]  /*53c0*/  @!P1 BRA `(.L_x_94) ;  /* 0x0000000000149947 */ /* 0x000ff60003800000 */
[----:B------:R-:W-:Y:S02]  /*53d0*/  LOP3.LUT P1, RZ, R45, 0xff, RZ, 0xc0, !PT ;  /* 0x000000ff2dff7812 */ /* 0x000fe4000782c0ff */
[----:B------:R-:W-:Y:S04]  /*53e0*/  PLOP3.LUT P3, PT, PT, PT, UP1, 0x80, 0x8 ;  /* 0x000000000008781c */ /* 0x000fe80003f6f018 */
[----:B------:R-:W-:Y:S07]  /*53f0*/  PLOP3.LUT P3, PT, P3, PT, PT, 0x8, 0x80 ;  /* 0x000000000080781c */ /* 0x000fee0001f6e170 */
[----:B------:R-:W-:Y:S11]  /*5400*/  @P1 FSETP.EQ.AND P3, PT, R27, RZ, PT ;  /* 0x000000ff1b00120b */ /* 0x000ff60003f62000 */
[----:B------:R-:W-:Y:S02]  /*5410*/  @!UPT UIADD3 URZ, UPT, UPT, URZ, URZ, URZ ;  /* 0x000000fffffff290 */ /* 0x000fe4000fffe0ff */
.L_x_94:
[----:B------:R-:W-:Y:S01]  /*5420*/  USHF.L.U32 UR43, UR45, 0x6, URZ ;  /* 0x000000062d2b7899 */ /* 0x000fe200080006ff */
[----:B------:R-:W2:Y:S01]  /*5430*/  SYNCS.PHASECHK.TRANS64.TRYWAIT P1, [UR31+0xf0], R8 ;  /* 0x0000f008ff0075a7 */ /* 0x000ea2000802111f */
[----:B------:R-:W-:Y:S02]  /*5440*/  UISETP.NE.AND UP0, UPT, UR56, 0x1, UPT ;  /* 0x000000013800788c */ /* 0x000fe4000bf05270 */
[----:B------:R-:W-:Y:S01]  /*5450*/  UIMAD.WIDE.U32 UR4, UR43, UR57, URZ ;  /* 0x000000392b0472a5 */ /* 0x000fe2000f8e00ff */
[----:B------:R-:W-:Y:S04]  /*5460*/  ELECT P2, URZ, PT ;  /* 0x0000000000ff782f */ /* 0x000fe80003840000 */
[----:B------:R-:W-:Y:S02]  /*5470*/  PLOP3.LUT P2, PT, P3, P2, PT, 0xf2, 0x2f ;  /* 0x00000000002f781c */ /* 0x000fe40001f45e72 */
[----:B------:R-:W-:Y:S02]  /*5480*/  UMOV UR4, UR5 ;  /* 0x0000000500047c82 */ /* 0x000fe40008000000 */
[----:B------:R-:W-:Y:S04]  /*5490*/  USHF.R.U32.HI UR4, URZ, UR58, UR4 ;  /* 0x0000003aff047299 */ /* 0x000fe80008011604 */
[----:B------:R-:W-:Y:S02]  /*54a0*/  USEL UR44, UR43, UR4, !UP0 ;  /* 0x000000042b2c7287 */ /* 0x000fe4000c000000 */
[----:B------:R-:W-:Y:S02]  /*54b0*/  UISETP.NE.AND UP0, UPT, UR59, 0x1, UPT ;  /* 0x000000013b00788c */ /* 0x000fe4000bf05270 */
[----:B------:R-:W-:Y:S07]  /*54c0*/  UIMAD.WIDE.U32 UR4, UR44, UR50, URZ ;  /* 0x000000322c0472a5 */ /* 0x000fee000f8e00ff */
[----:B------:R-:W-:Y:S02]  /*54d0*/  UMOV UR4, UR5 ;  /* 0x0000000500047c82 */ /* 0x000fe40008000000 */
[----:B------:R-:W-:Y:S04]  /*54e0*/  USHF.R.U32.HI UR4, URZ, UR51, UR4 ;  /* 0x00000033ff047299 */ /* 0x000fe80008011604 */
[----:B------:R-:W-:Y:S02]  /*54f0*/  USEL UR45, UR44, UR4, !UP0 ;  /* 0x000000042c2d7287 */ /* 0x000fe4000c000000 */
[----:B------:R-:W-:Y:S02]  /*5500*/  UIADD3 UR4, UPT, UPT, -UR44, URZ, URZ ;  /* 0x000000ff2c047290 */ /* 0x000fe4000fffe1ff */
[----:B------:R-:W-:Y:S02]  /*5510*/  UIADD3 UR5, UPT, UPT, -UR45, URZ, URZ ;  /* 0x000000ff2d057290 */ /* 0x000fe4000fffe1ff */
[----:B------:R-:W-:Y:S02]  /*5520*/  UIMAD UR43, UR56, UR4, UR43 ;  /* 0x00000004382b72a4 */ /* 0x000fe4000f8e022b */
[----:B------:R-:W-:Y:S01]  /*5530*/  UIMAD UR44, UR59, UR5, UR44 ;  /* 0x000000053b2c72a4 */ /* 0x000fe2000f8e022c */
[----:B--2---:R-:W-:Y:S11]  /*5540*/  @!P1 BRA `(.L_x_95) ;  /* 0x0000004800f89947 */ /* 0x004ff60003800000 */
.L_x_199:
[----:B-1----:R-:W-:Y:S01]  /*5550*/  @!P2 IADD3 R3, P1, PT, R12, 0x580, RZ ;  /* 0x000005800c03a810 */ /* 0x002fe20007f3e0ff */
[----:B------:R-:W-:Y:S01]  /*5560*/  VOTEU.ALL UP0, P2 ;  /* 0x0000000000ff7886 */ /* 0x000fe20001000000 */
[----:B------:R-:W-:Y:S01]  /*5570*/  UMOV UR9, UR41 ;  /* 0x0000002900097c82 */ /* 0x000fe20008000000 */
[----:B------:R-:W-:Y:S01]  /*5580*/  UMOV UR11, UR43 ;  /* 0x0000002b000b7c82 */ /* 0x000fe20008000000 */
[----:B------:R-:W-:Y:S01]  /*5590*/  @!P2 R2UR UR5, R3 ;  /* 0x000000000305a2ca */ /* 0x000fe200000e0000 */
[----:B------:R-:W-:Y:S01]  /*55a0*/  @!P2 IMAD.X R2, RZ, RZ, R13, P1 ;  /* 0x000000ffff02a224 */ /* 0x000fe200008e060d */
[----:B------:R-:W-:Y:S02]  /*55b0*/  @!UP0 UPRMT UR6, URZ, 0x40, URZ ;  /* 0x00000040ff068896 */ /* 0x000fe400080000ff */
[----:B------:R-:W-:Y:S02]  /*55c0*/  @!UP0 UIADD3 UR40, UPT, UPT, UR31, 0x200, URZ ;  /* 0x000002001f288890 */ /* 0x000fe4000fffe0ff */
[----:B------:R-:W-:Y:S01]  /*55d0*/  @!P2 R2UR UR4, R2 ;  /* 0x000000000204a2ca */ /* 0x000fe200000e0000 */
[----:B------:R-:W-:Y:S02]  /*55e0*/  @!UP0 UPRMT UR6, UR6, 0x5410, URZ ;  /* 0x0000541006068896 */ /* 0x000fe400080000ff */
[----:B------:R-:W-:Y:S02]  /*55f0*/  @!UP0 UIADD3 UR10, UPT, UPT, UR42, 0x40, URZ ;  /* 0x000000402a0a8890 */ /* 0x000fe4000fffe0ff */
[----:B------:R-:W-:Y:S02]  /*5600*/  @!UP0 UIADD3 UR8, UPT, UPT, UR31, 0xa00, URZ ;  /* 0x00000a001f088890 */ /* 0x000fe4000fffe0ff */
[----:B------:R-:W-:Y:S01]  /*5610*/  IMAD.U32 R2, RZ, RZ, UR5 ;  /* 0x00000005ff027e24 */ /* 0x000fe2000f8e00ff */
[----:B------:R-:W-:Y:S01]  /*5620*/  VOTEU.ALL UP0, P2 ;  /* 0x0000000000ff7886 */ /* 0x000fe20001000000 */
[----:B------:R-:W-:Y:S01]  /*5630*/  UMOV UR12, UR44 ;  /* 0x0000002c000c7c82 */ /* 0x000fe20008000000 */
[----:B------:R-:W-:Y:S03]  /*5640*/  UMOV UR13, UR45 ;  /* 0x0000002d000d7c82 */ /* 0x000fe60008000000 */
[----:B------:R-:W-:Y:S01]  /*5650*/  IMAD.U32 R3, RZ, RZ, UR4 ;  /* 0x00000004ff037e24 */ /* 0x000fe2000f8e00ff */
[----:B------:R-:W-:Y:S01]  /*5660*/  @!P2 R2UR UR4, R2 ;  /* 0x000000000204a2ca */ /* 0x000fe200000e0000 */
[----:B------:R-:W-:Y:S03]  /*5670*/  @!P2 IMAD.MOV.U32 R2, RZ, RZ, 0x1000 ;  /* 0x00001000ff02a424 */ /* 0x000fe600078e00ff */
[----:B------:R-:W-:Y:S11]  /*5680*/  @!P2 R2UR UR5, R3 ;  /* 0x000000000305a2ca */ /* 0x000ff600000e0000 */
[----:B------:R-:W-:Y:S02]  /*5690*/  @!UPT UIADD3 URZ, UPT, UPT, URZ, URZ, URZ ;  /* 0x000000fffffff290 */ /* 0x000fe4000fffe0ff */
[----:B------:R1:W-:Y:S01]  /*56a0*/  @!UP0 UTMALDG.4D.IM2COL [UR40], [UR4], UR6 ;  /* 0x00000028040083b4 */ /* 0x0003e20008058006 */
[----:B------:R-:W-:Y:S05]  /*56b0*/  VOTEU.ALL UP0, P2 ;  /* 0x0000000000ff7886 */ /* 0x000fea0001000000 */
[----:B------:R1:W-:Y:S01]  /*56c0*/  @!UP0 UTMALDG.4D.IM2COL [UR8], [UR4], UR6 ;  /* 0x00000008040083b4 */ /* 0x0003e20008058006 */
[----:B------:R1:W-:Y:S01]  /*56d0*/  @!P2 SYNCS.ARRIVE.TRANS64.RED.A0TR RZ, [UR31+0xd0], R2 ;  /* 0x0000d002ffffa9a7 */ /* 0x0003e2000830041f */
[----:B------:R-:W-:Y:S01]  /*56e0*/  SYNCS.ARRIVE.TRANS64.RED.A1T0 RZ, [UR64], RZ ;  /* 0x000000ffffff79a7 */ /* 0x000fe20008100440 */
[----:B------:R-:W2:Y:S02]  /*56f0*/  SYNCS.PHASECHK.TRANS64.TRYWAIT P1, [UR31+0xf8], R8 ;  /* 0x0000f808ff0075a7 */ /* 0x000ea4000802111f */
[----:B-12---:R-:W-:Y:S05]  /*5700*/  @!P1 BRA `(.L_x_96) ;  /* 0x0000004800a09947 */ /* 0x006fea0003800000 */
.L_x_201:
[----:B------:R-:W-:Y:S01]  /*5710*/  @!P2 IADD3 R3, P1, PT, R12, 0x580, RZ ;  /* 0x000005800c03a810 */ /* 0x000fe20007f3e0ff */
[----:B------:R-:W-:Y:S01]  /*5720*/  VOTEU.ALL UP0, P2 ;  /* 0x0000000000ff7886 */ /* 0x000fe20001000000 */
[----:B------:R-:W-:Y:S01]  /*5730*/  UMOV UR35, UR43 ;  /* 0x0000002b00237c82 */ /* 0x000fe20008000000 */
[----:B------:R-:W-:Y:S01]  /*5740*/  UMOV UR36, UR44 ;  /* 0x0000002c00247c82 */ /* 0x000fe20008000000 */
[----:B------:R-:W-:Y:S01]  /*5750*/  @!P2 R2UR UR5, R3 ;  /* 0x000000000305a2ca */ /* 0x000fe200000e0000 */
[----:B-1----:R-:W-:Y:S01]  /*5760*/  @!P2 IMAD.X R2, RZ, RZ, R13, P1 ;  /* 0x000000ffff02a224 */ /* 0x002fe200008e060d */
[----:B------:R-:W-:Y:S02]  /*5770*/  @!UP0 UPRMT UR6, URZ, 0x40, URZ ;  /* 0x00000040ff068896 */ /* 0x000fe400080000ff */
[----:B------:R-:W-:Y:S02]  /*5780*/  @!UP0 UIADD3 UR34, UPT, UPT, UR42, 0x10, URZ ;  /* 0x000000102a228890 */ /* 0x000fe4000fffe0ff */
[----:B------:R-:W-:Y:S01]  /*5790*/  @!P2 R2UR UR4, R2 ;  /* 0x000000000204a2ca */ /* 0x000fe200000e0000 */
[----:B------:R-:W-:Y:S02]  /*57a0*/  @!UP0 UIADD3 UR32, UPT, UPT, UR31, 0x1200, URZ ;  /* 0x000012001f208890 */ /* 0x000fe4000fffe0ff */
[----:B------:R-:W-:Y:S02]  /*57b0*/  @!UP0 UPRMT UR6, UR6, 0x5410, URZ ;  /* 0x0000541006068896 */ /* 0x000fe400080000ff */
[----:B------:R-:W-:Y:S02]  /*57c0*/  @!UP0 UIADD3 UR10, UPT, UPT, UR42, 0x50, URZ ;  /* 0x000000502a0a8890 */ /* 0x000fe4000fffe0ff */
[----:B------:R-:W-:Y:S01]  /*57d0*/  IMAD.U32 R2, RZ, RZ, UR5 ;  /* 0x00000005ff027e24 */ /* 0x000fe2000f8e00ff */
[----:B------:R-:W-:Y:S01]  /*57e0*/  @!UP0 UIADD3 UR8, UPT, UPT, UR31, 0x1a00, URZ ;  /* 0x00001a001f088890 */ /* 0x000fe2000fffe0ff */
[----:B------:R-:W-:Y:S01]  /*57f0*/  VOTEU.ALL UP0, P2 ;  /* 0x0000000000ff7886 */ /* 0x000fe20001000000 */
[----:B------:R-:W-:Y:S01]  /*5800*/  UMOV UR37, UR45 ;  /* 0x0000002d00257c82 */ /* 0x000fe20008000000 */
[----:B------:R-:W-:Y:S02]  /*5810*/  UMOV UR9, UR33 ;  /* 0x0000002100097c82 */ /* 0x000fe40008000000 */
[----:B------:R-:W-:Y:S01]  /*5820*/  IMAD.U32 R3, RZ, RZ, UR4 ;  /* 0x00000004ff037e24 */ /* 0x000fe2000f8e00ff */
[----:B------:R-:W-:Y:S01]  /*5830*/  @!P2 R2UR UR4, R2 ;  /* 0x000000000204a2ca */ /* 0x000fe200000e0000 */
[----:B------:R-:W-:Y:S01]  /*5840*/  @!P2 IMAD.MOV.U32 R2, RZ, RZ, 0x1000 ;  /* 0x00001000ff02a424 */ /* 0x000fe200078e00ff */
[----:B------:R-:W-:Y:S01]  /*5850*/  UMOV UR11, UR43 ;  /* 0x0000002b000b7c82 */ /* 0x000fe20008000000 */
[----:B------:R-:W-:Y:S01]  /*5860*/  UMOV UR12, UR44 ;  /* 0x0000002c000c7c82 */ /* 0x000fe20008000000 */
[----:B------:R-:W-:Y:S01]  /*5870*/  @!P2 R2UR UR5, R3 ;  /* 0x000000000305a2ca */ /* 0x000fe200000e0000 */
[----:B------:R-:W-:Y:S11]  /*5880*/  UMOV UR13, UR45 ;  /* 0x0000002d000d7c82 */ /* 0x000ff60008000000 */
[----:B------:R-:W-:Y:S01]  /*5890*/  @!UPT UIADD3 URZ, UPT, UPT, URZ, URZ, URZ ;  /* 0x000000fffffff290 */ /* 0x000fe2000fffe0ff */
[----:B------:R1:W-:Y:S01]  /*58a0*/  @!UP0 UTMALDG.4D.IM2COL [UR32], [UR4], UR6 ;  /* 0x00000020040083b4 */ /* 0x0003e20008058006 */
[----:B------:R-:W-:Y:S05]  /*58b0*/  VOTEU.ALL UP0, P2 ;  /* 0x0000000000ff7886 */ /* 0x000fea0001000000 */
[----:B------:R1:W-:Y:S01]  /*58c0*/  @!UP0 UTMALDG.4D.IM2COL [UR8], [UR4], UR6 ;  /* 0x00000008040083b4 */ /* 0x0003e20008058006 */
[----:B------:R1:W-:Y:S01]  /*58d0*/  @!P2 SYNCS.ARRIVE.TRANS64.RED.A0TR RZ, [UR31+0xd8], R2 ;  /* 0x0000d802ffffa9a7 */ /* 0x0003e2000830041f */
[----:B------:R-:W-:Y:S01]  /*58e0*/  SYNCS.ARRIVE.TRANS64.RED.A1T0 RZ, [UR63], RZ ;  /* 0x000000ffffff79a7 */ /* 0x000fe2000810043f */
[----:B------:R-:W2:Y:S02]  /*58f0*/  SYNCS.PHASECHK.TRANS64.TRYWAIT P1, [UR31+0x100], R8 ;  /* 0x00010008ff0075a7 */ /* 0x000ea4000802111f */
[----:B-12---:R-:W-:Y:S05]  /*5900*/  @!P1 BRA `(.L_x_97) ;  /* 0x0000004800389947 */ /* 0x006fea0003800000 */
.L_x_203:
[----:B------:R-:W-:Y:S01]  /*5910*/  @!P2 IADD3 R3, P1, PT, R12, 0x580, RZ ;  /* 0x000005800c03a810 */ /* 0x000fe20007f3e0ff */
[----:B------:R-:W-:Y:S01]  /*5920*/  VOTEU.ALL UP0, P2 ;  /* 0x0000000000ff7886 */ /* 0x000fe20001000000 */
[----:B------:R-:W-:Y:S01]  /*5930*/  UMOV UR27, UR43 ;  /* 0x0000002b001b7c82 */ /* 0x000fe20008000000 */
[----:B------:R-:W-:Y:S01]  /*5940*/  UMOV UR28, UR44 ;  /* 0x0000002c001c7c82 */ /* 0x000fe20008000000 */
[----:B------:R-:W-:Y:S01]  /*5950*/  @!P2 R2UR UR5, R3 ;  /* 0x000000000305a2ca */ /* 0x000fe200000e0000 */
[----:B-1----:R-:W-:Y:S01]  /*5960*/  @!P2 IMAD.X R2, RZ, RZ, R13, P1 ;  /* 0x000000ffff02a224 */ /* 0x002fe200008e060d */
[----:B------:R-:W-:Y:S01]  /*5970*/  @!UP0 UPRMT UR6, URZ, 0x40, URZ ;  /* 0x00000040ff068896 */ /* 0x000fe200080000ff */
[----:B------:R-:W-:Y:S01]  /*5980*/  @P0 SHF.R.U32.HI R4, RZ, 0x10, R5 ;  /* 0x00000010ff040819 */ /* 0x000fe20000011605 */
[----:B------:R-:W-:Y:S02]  /*5990*/  @!UP0 UIADD3 UR26, UPT, UPT, UR42, 0x20, URZ ;  /* 0x000000202a1a8890 */ /* 0x000fe4000fffe0ff */
[----:B------:R-:W-:Y:S01]  /*59a0*/  @!P2 R2UR UR4, R2 ;  /* 0x000000000204a2ca */ /* 0x000fe200000e0000 */
[----:B------:R-:W-:Y:S01]  /*59b0*/  @!UP0 UIADD3 UR24, UPT, UPT, UR31, 0x2200, URZ ;  /* 0x000022001f188890 */ /* 0x000fe2000fffe0ff */
[----:B------:R-:W-:Y:S01]  /*59c0*/  @P0 R2UR UR48, R4 ;  /* 0x00000000043002ca */ /* 0x000fe200000e0000 */
        /* <DEDUP_REMOVED lines=22> */
.L_x_205:
[----:B------:R-:W-:Y:S01]  /*5b30*/  UPLOP3.LUT UP2, UPT, UPT, UPT, UPT, 0x80, 0x8 ;  /* 0x000000000008789c */ /* 0x000fe20003f4f070 */
[----:B------:R-:W-:Y:S01]  /*5b40*/  @!P2 IADD3 R3, P0, PT, R12, 0x580, RZ ;  /* 0x000005800c03a810 */ /* 0x000fe20007f1e0ff */
[----:B------:R-:W-:Y:S01]  /*5b50*/  UMOV UR19, UR43 ;  /* 0x0000002b00137c82 */ /* 0x000fe20008000000 */
[----:B------:R-:W-:Y:S01]  /*5b60*/  UMOV UR20, UR44 ;  /* 0x0000002c00147c82 */ /* 0x000fe20008000000 */
[----:B------:R-:W-:Y:S01]  /*5b70*/  UMOV UR21, UR45 ;  /* 0x0000002d00157c82 */ /* 0x000fe20008000000 */
[----:B------:R-:W-:Y:S01]  /*5b80*/  @!P2 R2UR UR5, R3 ;  /* 0x000000000305a2ca */ /* 0x000fe200000e0000 */
[----:B-1----:R-:W-:Y:S01]  /*5b90*/  @!P2 IMAD.X R2, RZ, RZ, R13, P0 ;  /* 0x000000ffff02a224 */ /* 0x002fe200000e060d */
[----:B------:R-:W-:Y:S01]  /*5ba0*/  UMOV UR11, UR43 ;  /* 0x0000002b000b7c82 */ /* 0x000fe20008000000 */
[----:B------:R-:W-:Y:S01]  /*5bb0*/  UMOV UR12, UR44 ;  /* 0x0000002c000c7c82 */ /* 0x000fe20008000000 */
[----:B------:R-:W-:Y:S01]  /*5bc0*/  VOTEU.ALL UP0, P2 ;  /* 0x0000000000ff7886 */ /* 0x000fe20001000000 */
[----:B------:R-:W-:Y:S01]  /*5bd0*/  UMOV UR13, UR45 ;  /* 0x0000002d000d7c82 */ /* 0x000fe20008000000 */
[----:B------:R-:W-:Y:S02]  /*5be0*/  @!P2 R2UR UR4, R2 ;  /* 0x000000000204a2ca */ /* 0x000fe400000e0000 */
[----:B------:R-:W-:Y:S01]  /*5bf0*/  R2UR UR24, R47 ;  /* 0x000000002f1872ca */ /* 0x000fe200000e0000 */
[----:B------:R-:W-:Y:S01]  /*5c00*/  @!UP0 UPRMT UR6, URZ, 0x40, URZ ;  /* 0x00000040ff068896 */ /* 0x000fe200080000ff */
[----:B------:R-:W-:Y:S01]  /*5c10*/  R2UR UR7, R48 ;  /* 0x00000000300772ca */ /* 0x000fe200000e0000 */
[----:B------:R-:W-:Y:S01]  /*5c20*/  @!UP0 UIADD3 UR18, UPT, UPT, UR42, 0x30, URZ ;  /* 0x000000302a128890 */ /* 0x000fe2000fffe0ff */
[----:B------:R-:W-:Y:S01]  /*5c30*/  LOP3.LUT R10, R10, 0x1, RZ, 0x3c, !PT ;  /* 0x000000010a0a7812 */ /* 0x000fe200078e3cff */
[----:B------:R-:W-:Y:S01]  /*5c40*/  IMAD.U32 R2, RZ, RZ, UR5 ;  /* 0x00000005ff027e24 */ /* 0x000fe2000f8e00ff */
[----:B------:R-:W-:Y:S01]  /*5c50*/  @!UP0 UIADD3 UR16, UPT, UPT, UR31, 0x3200, URZ ;  /* 0x000032001f108890 */ /* 0x000fe2000fffe0ff */
[----:B------:R-:W-:Y:S01]  /*5c60*/  LOP3.LUT R9, R9, 0x1, RZ, 0x3c, !PT ;  /* 0x0000000109097812 */ /* 0x000fe200078e3cff */
[----:B------:R-:W-:Y:S02]  /*5c70*/  @!UP0 UIADD3 UR17, UPT, UPT, UR31, 0xe8, URZ ;  /* 0x000000e81f118890 */ /* 0x000fe4000fffe0ff */
[----:B------:R-:W-:Y:S01]  /*5c80*/  @!UP0 UPRMT UR6, UR6, 0x5410, URZ ;  /* 0x0000541006068896 */ /* 0x000fe200080000ff */
[----:B------:R-:W-:Y:S01]  /*5c90*/  IMAD.U32 R3, RZ, RZ, UR4 ;  /* 0x00000004ff037e24 */ /* 0x000fe2000f8e00ff */
[----:B------:R-:W-:Y:S01]  /*5ca0*/  @!P2 R2UR UR4, R2 ;  /* 0x000000000204a2ca */ /* 0x000fe200000e0000 */
[----:B------:R-:W-:Y:S02]  /*5cb0*/  @!UP0 UIADD3 UR10, UPT, UPT, UR42, 0x70, URZ ;  /* 0x000000702a0a8890 */ /* 0x000fe4000fffe0ff */
[----:B------:R-:W-:Y:S01]  /*5cc0*/  @!UP0 UIADD3 UR8, UPT, UPT, UR31, 0x3a00, URZ ;  /* 0x00003a001f088890 */ /* 0x000fe2000fffe0ff */
[----:B------:R-:W-:Y:S01]  /*5cd0*/  @!P2 R2UR UR5, R3 ;  /* 0x000000000305a2ca */ /* 0x000fe200000e0000 */
[----:B------:R-:W-:Y:S01]  /*5ce0*/  VOTEU.ALL UP0, P2 ;  /* 0x0000000000ff7886 */ /* 0x000fe20001000000 */
[----:B------:R-:W-:Y:S01]  /*5cf0*/  UMOV UR9, UR17 ;  /* 0x0000001100097c82 */ /* 0x000fe20008000000 */
[----:B------:R-:W-:Y:S10]  /*5d00*/  UIADD3 UR45, UPT, UPT, UR15, UR7, URZ ;  /* 0x000000070f2d7290 */ /* 0x000ff4000fffe0ff */
[----:B------:R1:W-:Y:S01]  /*5d10*/  @!UP0 UTMALDG.4D.IM2COL [UR16], [UR4], UR6 ;  /* 0x00000010040083b4 */ /* 0x0003e20008058006 */
[----:B------:R-:W-:Y:S05]  /*5d20*/  VOTEU.ALL UP0, P2 ;  /* 0x0000000000ff7886 */ /* 0x000fea0001000000 */
[----:B------:R2:W-:Y:S01]  /*5d30*/  @!UP0 UTMALDG.4D.IM2COL [UR8], [UR4], UR6 ;  /* 0x00000008040083b4 */ /* 0x0005e20008058006 */
[----:B------:R2:W-:Y:S01]  /*5d40*/  @!P2 SYNCS.ARRIVE.TRANS64.RED.A0TR RZ, [UR31+0xe8], R0 ;  /* 0x0000e800ffffa9a7 */ /* 0x0005e2000830041f */
[----:B------:R-:W-:Y:S01]  /*5d50*/  SYNCS.ARRIVE.TRANS64.RED.A1T0 RZ, [UR61], RZ ;  /* 0x000000ffffff79a7 */ /* 0x000fe2000810043d */
[----:B-1----:R-:W-:Y:S01]  /*5d60*/  UIADD3 UR20, UPT, UPT, UR14, UR24, URZ ;  /* 0x000000180e147290 */ /* 0x002fe2000fffe0ff */
[----:B------:R-:W-:Y:S11]  /*5d70*/  BRA.U UP3, `(.L_x_99) ;  /* 0xffffffed03c47547 */ /* 0x000ff6000b83ffff */
[----:B------:R-:W-:-:S04]  /*5d80*/  SHF.L.U32 R2, R10, 0x1f, RZ ;  /* 0x0000001f0a027819 */ /* 0x000fc800000006ff */
[----:B------:R-:W1:Y:S02]  /*5d90*/  SYNCS.PHASECHK.TRANS64.TRYWAIT P0, [UR31+0xf0], R2 ;  /* 0x0000f002ff0075a7 */ /* 0x000e64000800111f */
[----:B-1----:R-:W-:Y:S05]  /*5da0*/  @!P0 BRA `(.L_x_100) ;  /* 0x0000004400408947 */ /* 0x002fea0003800000 */
.L_x_207:
[----:B------:R-:W3:Y:S02]  /*5db0*/  SYNCS.PHASECHK.TRANS64.TRYWAIT P0, [UR31+0xf8], R2 ;  /* 0x0000f802ff0075a7 */ /* 0x000ee4000800111f */
[----:B---3--:R-:W-:Y:S05]  /*5dc0*/  @!P0 BRA `(.L_x_101) ;  /* 0x0000004400508947 */ /* 0x008fea0003800000 */
.L_x_209:
[----:B------:R-:W3:Y:S02]  /*5dd0*/  SYNCS.PHASECHK.TRANS64.TRYWAIT P0, [UR31+0x100], R2 ;  /* 0x00010002ff0075a7 */ /* 0x000ee4000800111f */
[----:B---3--:R-:W-:Y:S05]  /*5de0*/  @!P0 BRA `(.L_x_102) ;  /* 0x0000004400608947 */ /* 0x008fea0003800000 */
.L_x_211:
[----:B-12---:R-:W-:-:S07]  /*5df0*/  MOV R0, UR31 ;  /* 0x0000001f00007c02 */ /* 0x006fce0008000f00 */
.L_x_103:
[----:B-1----:R-:W-:-:S04]  /*5e00*/  SHF.L.U32 R2, R10, 0x1f, RZ ;  /* 0x0000001f0a027819 */ /* 0x002fc800000006ff */
[----:B------:R1:W2:Y:S03]  /*5e10*/  SYNCS.PHASECHK.TRANS64.TRYWAIT P0, [R0+URZ+0x108], R2 ;  /* 0x00010802000075a7 */ /* 0x0002a600080011ff */
[----:B--2---:R-:W-:Y:S05]  /*5e20*/  @!P0 NANOSLEEP.SYNCS 0x989680 ;  /* 0x009896800000895d */ /* 0x004fea0003900000 */
[----:B------:R-:W2:Y:S02]  /*5e30*/  @!P0 SYNCS.PHASECHK.TRANS64 P0, [R0+URZ+0x108], R2 ;  /* 0x00010802000085a7 */ /* 0x000ea400080010ff */
[----:B--2---:R-:W-:Y:S05]  /*5e40*/  @P0 EXIT ;  /* 0x000000000000094d */ /* 0x004fea0003800000 */
[----:B------:R-:W-:Y:S05]  /*5e50*/  BRA `(.L_x_103) ;  /* 0xfffffffc00e87947 */ /* 0x000fea000383ffff */
.L_x_88:
[----:B------:R-:W-:-:S06]  /*5e60*/  UISETP.GE.AND UP0, UPT, UR18, 0x4, UPT ;  /* 0x000000041200788c */ /* 0x000fcc000bf06270 */
[----:B------:R-:W-:-:S13]  /*5e70*/  PLOP3.LUT P0, PT, PT, PT, UP0, 0x80, 0x8 ;  /* 0x000000000008781c */ /* 0x000fda0003f0f008 */
[----:B-1----:R-:W-:Y:S05]  /*5e80*/  @!P0 EXIT ;  /* 0x000000000000894d */ /* 0x002fea0003800000 */
[----:B------:R-:W1:Y:S08]  /*5e90*/  S2UR UR4, SR_CgaCtaId ;  /* 0x00000000000479c3 */ /* 0x000e700000008800 */
[----:B------:R-:W-:Y:S01]  /*5ea0*/  BAR.SYNC.DEFER_BLOCKING 0x6, 0xa0 ;  /* 0x0182800000007b1d */ /* 0x000fe20000010000 */
[C---:B------:R-:W-:Y:S01]  /*5eb0*/  IMAD.SHL.U32 R44, R55.reuse, 0x10, RZ ;  /* 0x00000010372c7824 */ /* 0x040fe200078e00ff */
[----:B------:R-:W-:Y:S01]  /*5ec0*/  SHF.L.U32 R23, R55, 0x10, RZ ;  /* 0x0000001037177819 */ /* 0x000fe200000006ff */
[----:B------:R-:W-:-:S02]  /*5ed0*/  IMAD.SHL.U32 R0, R46, 0x200, RZ ;  /* 0x000002002e007824 */ /* 0x000fc400078e00ff */
[----:B------:R-:W-:Y:S02]  /*5ee0*/  HFMA2 R51, -RZ, RZ, 0, 0 ;  /* 0x00000000ff337431 */ /* 0x000fe400000001ff */
[----:B------:R-:W-:Y:S01]  /*5ef0*/  IMAD.SHL.U32 R4, R55, 0x2, RZ ;  /* 0x0000000237047824 */ /* 0x000fe200078e00ff */
[----:B------:R-:W-:Y:S01]  /*5f00*/  UMOV UR44, 0x400 ;  /* 0x00000400002c7882 */ /* 0x000fe20000000000 */
[----:B------:R-:W2:Y:S01]  /*5f10*/  LDC.64 R42, c[0x0][0x8b0] ;  /* 0x00022c00ff2a7b82 */ /* 0x000ea20000000a00 */
[C---:B------:R-:W-:Y:S01]  /*5f20*/  LOP3.LUT R54, R44.reuse, 0x5b0, RZ, 0xc0, !PT ;  /* 0x000005b02c367812 */ /* 0x040fe200078ec0ff */
[----:B------:R-:W-:Y:S01]  /*5f30*/  IMAD.MOV.U32 R53, RZ, RZ, 0x1 ;  /* 0x00000001ff357424 */ /* 0x000fe200078e00ff */
[----:B------:R-:W-:Y:S01]  /*5f40*/  LOP3.LUT R5, R44, 0x40, RZ, 0xc0, !PT ;  /* 0x000000402c057812 */ /* 0x000fe200078ec0ff */
[----:B------:R-:W-:Y:S01]  /*5f50*/  IMAD.MOV.U32 R22, RZ, RZ, RZ ;  /* 0x000000ffff167224 */ /* 0x000fe200078e00ff */
[----:B------:R-:W-:Y:S01]  /*5f60*/  LOP3.LUT R54, R54, 0x200, R0, 0xf8, !PT ;  /* 0x0000020036367812 */ /* 0x000fe200078ef800 */
[----:B------:R-:W-:Y:S01]  /*5f70*/  IMAD.SHL.U32 R0, R46, 0x200000, RZ ;  /* 0x002000002e007824 */ /* 0x000fe200078e00ff */
[----:B------:R-:W-:Y:S01]  /*5f80*/  LOP3.LUT R4, R5, 0x8, R4, 0xf8, !PT ;  /* 0x0000000805047812 */ /* 0x000fe200078ef804 */
[----:B------:R-:W3:Y:S01]  /*5f90*/  LDC.64 R40, c[0x0][0x8a8] ;  /* 0x00022a00ff287b82 */ /* 0x000ee20000000a00 */
[----:B------:R-:W-:Y:S01]  /*5fa0*/  LOP3.LUT P0, RZ, R44, 0x40, RZ, 0xc0, !PT ;  /* 0x000000402cff7812 */ /* 0x000fe2000780c0ff */
[----:B------:R-:W-:Y:S01]  /*5fb0*/  IMAD.MOV.U32 R52, RZ, RZ, RZ ;  /* 0x000000ffff347224 */ /* 0x000fe200078e00ff */
[----:B------:R-:W-:Y:S01]  /*5fc0*/  LOP3.LUT R0, R0, 0x200000, RZ, 0xc0, !PT ;  /* 0x0020000000007812 */ /* 0x000fe200078ec0ff */
[----:B------:R-:W4:Y:S01]  /*5fd0*/  LDCU UR57, c[0x0][0x370] ;  /* 0x00006e00ff3977ac */ /* 0x000f220008000800 */
[----:B------:R-:W-:-:S02]  /*5fe0*/  LOP3.LUT R54, R54, R4, RZ, 0xfc, !PT ;  /* 0x0000000436367212 */ /* 0x000fc400078efcff */
[----:B------:R-:W-:Y:S01]  /*5ff0*/  LOP3.LUT R23, R0, 0x400000, R23, 0xf8, !PT ;  /* 0x0040000000177812 */ /* 0x000fe200078ef817 */
[----:B-1----:R-:W-:Y:S01]  /*6000*/  ULEA UR44, UR4, UR44, 0x18 ;  /* 0x0000002c042c7291 */ /* 0x002fe2000f8ec0ff */
[----:B------:R-:W-:Y:S01]  /*6010*/  P2R R0, PR, RZ, 0x1 ;  /* 0x00000001ff007803 */ /* 0x000fe20000000000 */
[----:B------:R-:W1:Y:S01]  /*6020*/  LDCU.128 UR4, c[0x0][0xa80] ;  /* 0x00015000ff0477ac */ /* 0x000e620008000c00 */
[----:B------:R-:W-:Y:S01]  /*6030*/  LOP3.LUT R55, R55, 0x60, RZ, 0xc0, !PT ;  /* 0x0000006037377812 */ /* 0x000fe200078ec0ff */
[----:B------:R-:W2:Y:S05]  /*6040*/  LDCU.64 UR62, c[0x0][0x348] ;  /* 0x00006900ff3e77ac */ /* 0x000eaa0008000a00 */
[----:B------:R-:W4:Y:S01]  /*6050*/  LDS R2, [UR44+0x170] ;  /* 0x0001702cff027984 */ /* 0x000f220008000800 */
[----:B------:R-:W2:Y:S01]  /*6060*/  LDCU UR42, c[0x0][0xb0c] ;  /* 0x00016180ff2a77ac */ /* 0x000ea20008000800 */
[----:B------:R-:W2:Y:S01]  /*6070*/  LDCU UR38, c[0x0][0xb30] ;  /* 0x00016600ff2677ac */ /* 0x000ea20008000800 */
[----:B------:R-:W2:Y:S01]  /*6080*/  LDCU.64 UR50, c[0x0][0x888] ;  /* 0x00011100ff3277ac */ /* 0x000ea20008000a00 */
[----:B-1----:R-:W-:Y:S01]  /*6090*/  IMAD.U32 R59, RZ, RZ, UR4 ;  /* 0x00000004ff3b7e24 */ /* 0x002fe2000f8e00ff */
[----:B------:R-:W-:Y:S01]  /*60a0*/  MOV R56, UR7 ;  /* 0x0000000700387c02 */ /* 0x000fe20008000f00 */
[----:B------:R-:W-:Y:S01]  /*60b0*/  UIADD3 UR4, UPT, UPT, UR44, 0x200, URZ ;  /* 0x000002002c047890 */ /* 0x000fe2000fffe0ff */
[----:B------:R-:W-:Y:S01]  /*60c0*/  IMAD.U32 R58, RZ, RZ, UR5 ;  /* 0x00000005ff3a7e24 */ /* 0x000fe2000f8e00ff */
[----:B------:R-:W1:Y:S01]  /*60d0*/  LDCU.64 UR40, c[0x0][0xb28] ;  /* 0x00016500ff2877ac */ /* 0x000e620008000a00 */
[----:B------:R-:W-:-:S03]  /*60e0*/  IMAD.U32 R57, RZ, RZ, UR6 ;  /* 0x00000006ff397e24 */ /* 0x000fc6000f8e00ff */
[----:B------:R-:W-:Y:S01]  /*60f0*/  IMAD.U32 R50, RZ, RZ, UR4 ;  /* 0x00000004ff327e24 */ /* 0x000fe2000f8e00ff */
[----:B------:R-:W1:Y:S01]  /*6100*/  LDCU.64 UR60, c[0x0][0x890] ;  /* 0x00011200ff3c77ac */ /* 0x000e620008000a00 */
[----:B------:R-:W1:Y:S01]  /*6110*/  LDCU.128 UR52, c[0x0][0xb10] ;  /* 0x00016200ff3477ac */ /* 0x000e620008000c00 */
[----:B------:R-:W1:Y:S01]  /*6120*/  LDCU UR56, c[0x0][0x374] ;  /* 0x00006e80ff3877ac */ /* 0x000e620008000800 */
[----:B------:R-:W-:Y:S01]  /*6130*/  UMOV UR49, URZ ;  /* 0x000000ff00317c82 */ /* 0x000fe20008000000 */
[----:B------:R-:W-:Y:S01]  /*6140*/  UMOV UR47, URZ ;  /* 0x000000ff002f7c82 */ /* 0x000fe20008000000 */
[C---:B----4-:R-:W-:Y:S01]  /*6150*/  VIADD R3, R2.reuse, 0x40 ;  /* 0x0000004002037836 */ /* 0x050fe20000000000 */
[----:B------:R-:W-:-:S04]  /*6160*/  LOP3.LUT R2, R2, 0xffff, RZ, 0xc0, !PT ;  /* 0x0000ffff02027812 */ /* 0x000fc800078ec0ff */
[----:B------:R-:W-:-:S05]  /*6170*/  LOP3.LUT R3, R3, 0xffff, RZ, 0xc0, !PT ;  /* 0x0000ffff03037812 */ /* 0x000fca00078ec0ff */
[----:B-123--:R4:W-:Y:S02]  /*6180*/  STL.64 [R1], R2 ;  /* 0x0000000201007387 */ /* 0x00e9e40000100a00 */
.L_x_147:
[----:B----4-:R-:W-:Y:S04]  /*6190*/  SHF.L.U32 R2, R51, 0x1f, RZ ;  /* 0x0000001f33027819 */ /* 0x010fe800000006ff */
[----:B-1----:R-:W1:Y:S02]  /*61a0*/  SYNCS.PHASECHK.TRANS64.TRYWAIT P0, [UR44+0x120], R2 ;  /* 0x00012002ff0075a7 */ /* 0x002e64000800112c */
[----:B-1----:R-:W-:Y:S05]  /*61b0*/  @!P0 BRA `(.L_x_104) ;  /* 0x0000004000848947 */ /* 0x002fea0003800000 */
.L_x_213:
[----:B-1----:R-:W-:Y:S01]  /*61c0*/  LEA R2, R22, UR43, 0x2 ;  /* 0x0000002b16027c11 */ /* 0x002fe2000f8e10ff */
[----:B------:R-:W1:Y:S01]  /*61d0*/  LDS.128 R4, [UR44+0x160] ;  /* 0x0001602cff047984 */ /* 0x000e620008000c00 */
[----:B------:R-:W-:Y:S02]  /*61e0*/  UIADD3 UR4, UPT, UPT, UR44, 0x128, URZ ;  /* 0x000001282c047890 */ /* 0x000fe4000fffe0ff */
[----:B------:R-:W-:Y:S01]  /*61f0*/  UISETP.GE.AND UP0, UPT, UR39, 0x1, UPT ;  /* 0x000000012700788c */ /* 0x000fe2000bf06270 */
[----:B------:R-:W-:Y:S01]  /*6200*/  @!PT LDS RZ, [RZ] ;  /* 0x00000000fffff984 */ /* 0x000fe20000000800 */
[----:B------:R-:W-:Y:S01]  /*6210*/  @!PT LDS RZ, [RZ] ;  /* 0x00000000fffff984 */ /* 0x000fe20000000800 */
[----:B------:R-:W-:Y:S01]  /*6220*/  @!PT LDS RZ, [RZ] ;  /* 0x00000000fffff984 */ /* 0x000fe20000000800 */
[----:B------:R-:W-:Y:S01]  /*6230*/  @!PT LDS RZ, [RZ] ;  /* 0x00000000fffff984 */ /* 0x000fe20000000800 */
[----:B------:R2:W-:Y:S06]  /*6240*/  MEMBAR.ALL.CTA ;  /* 0x0000000000007992 */ /* 0x0005ec0000008000 */
[----:B--2---:R-:W2:Y:S01]  /*6250*/  FENCE.VIEW.ASYNC.S ;  /* 0x00000000000073c6 */ /* 0x004ea20000000000 */
[----:B------:R-:W-:Y:S09]  /*6260*/  UPRMT UR4, URZ, 0x654, UR4 ;  /* 0x00000654ff047896 */ /* 0x000ff20008000004 */
[----:B--2---:R-:W-:Y:S01]  /*6270*/  SYNCS.ARRIVE.TRANS64.RED.A1T0 RZ, [UR4], RZ ;  /* 0x000000ffffff79a7 */ /* 0x004fe20008100404 */
[----:B------:R-:W5:Y:S01]  /*6280*/  LDL R2, [R2] ;  /* 0x0000000002027983 */ /* 0x000f620000100800 */
[----:B-1----:R-:W-:Y:S11]  /*6290*/  LOP3.LUT P0, RZ, R6, 0x1, RZ, 0xc0, !PT ;  /* 0x0000000106ff7812 */ /* 0x002ff6000780c0ff */
[----:B------:R-:W-:Y:S02]  /*62a0*/  @!UPT UIADD3 URZ, UPT, UPT, URZ, URZ, URZ ;  /* 0x000000fffffff290 */ /* 0x000fe4000fffe0ff */
[----:B------:R-:W-:Y:S01]  /*62b0*/  VOTEU.ANY UP1, P0 ;  /* 0x0000000000ff7886 */ /* 0x000fe20000020100 */
[----:B------:R-:W-:Y:S01]  /*62c0*/  PLOP3.LUT P0, PT, PT, PT, UP1, 0x80, 0x8 ;  /* 0x000000000008781c */ /* 0x000fe20003f0f018 */
[----:B------:R-:W-:Y:S11]  /*62d0*/  UP2UR UR58, UPR, URZ, 0x2 ;  /* 0x00000002ff3a7883 */ /* 0x000ff60008000000 */
[----:B------:R-:W-:Y:S01]  /*62e0*/  @!UPT UIADD3 URZ, UPT, UPT, URZ, URZ, URZ ;  /* 0x000000fffffff290 */ /* 0x000fe2000fffe0ff */
[----:B------:R-:W-:Y:S02]  /*62f0*/  @P0 MOV R3, R4 ;  /* 0x0000000400030202 */ /* 0x000fe40000000f00 */
[----:B------:R-:W-:Y:S02]  /*6300*/  @P0 LOP3.LUT R0, R5, 0xffff, RZ, 0xc0, !PT ;  /* 0x0000ffff05000812 */ /* 0x000fe400078ec0ff */
[----:B------:R-:W-:Y:S02]  /*6310*/  @P0 R2UR UR5, R3 ;  /* 0x00000000030502ca */ /* 0x000fe400000e0000 */
[----:B------:R-:W-:Y:S11]  /*6320*/  @P0 R2UR UR4, R0 ;  /* 0x00000000000402ca */ /* 0x000ff600000e0000 */
[----:B------:R-:W-:Y:S02]  /*6330*/  @UP1 UMOV UR37, UR5 ;  /* 0x0000000500251c82 */ /* 0x000fe40008000000 */
[----:B------:R-:W-:Y:S01]  /*6340*/  @UP1 UMOV UR36, UR4 ;  /* 0x0000000400241c82 */ /* 0x000fe20008000000 */
[----:B------:R-:W-:Y:S05]  /*6350*/  BRA.U !UP0, `(.L_x_105) ;  /* 0x0000000108cc7547 */ /* 0x000fea000b800000 */
[----:B------:R-:W1:Y:S01]  /*6360*/  LDCU UR9, c[0x0][0xb20] ;  /* 0x00016400ff0977ac */ /* 0x000e620008000800 */
[----:B------:R-:W-:Y:S02]  /*6370*/  UIMAD.WIDE.U32 UR4, UR56, UR55, URZ ;  /* 0x00000037380472a5 */ /* 0x000fe4000f8e00ff */
[----:B------:R-:W-:Y:S02]  /*6380*/  UIMAD.WIDE.U32 UR6, UR57, UR52, URZ ;  /* 0x00000034390672a5 */ /* 0x000fe4000f8e00ff */
[----:B------:R-:W-:Y:S02]  /*6390*/  UIMAD.WIDE.U32 UR10, UR36, UR55, URZ ;  /* 0x00000037240a72a5 */ /* 0x000fe4000f8e00ff */
[----:B------:R-:W-:Y:S02]  /*63a0*/  UISETP.NE.AND UP0, UPT, UR54, 0x1, UPT ;  /* 0x000000013600788c */ /* 0x000fe4000bf05270 */
[----:B------:R-:W-:Y:S02]  /*63b0*/  UISETP.NE.AND UP1, UPT, UR42, 0x1, UPT ;  /* 0x000000012a00788c */ /* 0x000fe4000bf25270 */
[----:B------:R-:W-:Y:S02]  /*63c0*/  UISETP.NE.AND UP2, UPT, UR39, 0x1, UPT ;  /* 0x000000012700788c */ /* 0x000fe4000bf45270 */
[----:B------:R-:W-:Y:S01]  /*63d0*/  UIMAD.WIDE.U32 UR12, UR37, UR52, URZ ;  /* 0x00000034250c72a5 */ /* 0x000fe2000f8e00ff */
[----:B------:R-:W-:Y:S01]  /*63e0*/  UMOV UR4, UR5 ;  /* 0x0000000500047c82 */ /* 0x000fe20008000000 */
[----:B------:R-:W-:Y:S01]  /*63f0*/  UMOV UR6, UR11 ;  /* 0x0000000b00067c82 */ /* 0x000fe20008000000 */
[----:B-1----:R-:W-:Y:S03]  /*6400*/  USHF.R.U32.HI UR8, URZ, UR9, UR4 ;  /* 0x00000009ff087299 */ /* 0x002fe60008011604 */
[----:B------:R-:W-:Y:S02]  /*6410*/  UMOV UR4, UR7 ;  /* 0x0000000700047c82 */ /* 0x000fe40008000000 */
[----:B------:R-:W-:Y:S02]  /*6420*/  USHF.R.U32.HI UR5, URZ, UR53, UR4 ;  /* 0x00000035ff057299 */ /* 0x000fe40008011604 */
[----:B------:R-:W-:Y:S02]  /*6430*/  USEL UR4, UR56, UR8, !UP0 ;  /* 0x0000000838047287 */ /* 0x000fe4000c000000 */
[----:B------:R-:W-:Y:S02]  /*6440*/  USHF.R.U32.HI UR8, URZ, UR9, UR6 ;  /* 0x00000009ff087299 */ /* 0x000fe40008011606 */
[----:B------:R-:W-:Y:S02]  /*6450*/  UIMAD.WIDE.U32 UR6, UR4, UR40, URZ ;  /* 0x00000028040672a5 */ /* 0x000fe4000f8e00ff */
[----:B------:R-:W-:Y:S02]  /*6460*/  USEL UR9, UR57, UR5, !UP1 ;  /* 0x0000000539097287 */ /* 0x000fe4000c800000 */
[----:B------:R-:W-:Y:S02]  /*6470*/  USEL UR8, UR36, UR8, !UP0 ;  /* 0x0000000824087287 */ /* 0x000fe4000c000000 */
[----:B------:R-:W-:Y:S01]  /*6480*/  UIMAD.WIDE.U32 UR10, UR9, UR40, URZ ;  /* 0x00000028090a72a5 */ /* 0x000fe2000f8e00ff */
[----:B------:R-:W-:Y:S01]  /*6490*/  UMOV UR6, UR7 ;  /* 0x0000000700067c82 */ /* 0x000fe20008000000 */
[----:B------:R-:W-:Y:S01]  /*64a0*/  UMOV UR5, UR13 ;  /* 0x0000000d00057c82 */ /* 0x000fe20008000000 */
[----:B------:R-:W-:Y:S02]  /*64b0*/  @UP2 USHF.R.U32.HI UR4, URZ, UR41, UR6 ;  /* 0x00000029ff042299 */ /* 0x000fe40008011606 */
[----:B------:R-:W-:Y:S02]  /*64c0*/  USHF.R.U32.HI UR5, URZ, UR53, UR5 ;  /* 0x00000035ff057299 */ /* 0x000fe40008011605 */
[----:B------:R-:W-:Y:S02]  /*64d0*/  UIMAD UR4, UR39, UR4, URZ ;  /* 0x00000004270472a4 */ /* 0x000fe4000f8e02ff */
[----:B------:R-:W-:Y:S02]  /*64e0*/  USEL UR5, UR37, UR5, !UP1 ;  /* 0x0000000525057287 */ /* 0x000fe4000c800000 */
[----:B------:R-:W-:Y:S01]  /*64f0*/  UISETP.GE.AND UP0, UPT, UR8, UR4, UPT ;  /* 0x000000040800728c */ /* 0x000fe2000bf06270 */
[----:B------:R-:W-:Y:S01]  /*6500*/  UMOV UR6, UR11 ;  /* 0x0000000b00067c82 */ /* 0x000fe20008000000 */
[----:B------:R-:W-:Y:S02]  /*6510*/  UIMAD.WIDE.U32 UR10, UR8, UR40, URZ ;  /* 0x00000028080a72a5 */ /* 0x000fe4000f8e00ff */
[----:B------:R-:W-:Y:S04]  /*6520*/  @UP2 USHF.R.U32.HI UR9, URZ, UR41, UR6 ;  /* 0x00000029ff092299 */ /* 0x000fe80008011606 */
[----:B------:R-:W-:Y:S01]  /*6530*/  UIMAD UR6, UR39, UR9, URZ ;  /* 0x00000009270672a4 */ /* 0x000fe2000f8e02ff */
[----:B------:R-:W-:Y:S03]  /*6540*/  UMOV UR4, UR11 ;  /* 0x0000000b00047c82 */ /* 0x000fe60008000000 */
[----:B------:R-:W-:Y:S02]  /*6550*/  UISETP.GE.OR UP0, UPT, UR5, UR6, UP0 ;  /* 0x000000060500728c */ /* 0x000fe40008706670 */
[----:B------:R-:W-:Y:S02]  /*6560*/  USHF.R.U32.HI UR4, URZ, UR41, UR4 ;  /* 0x00000029ff047299 */ /* 0x000fe40008011604 */
[----:B------:R-:W-:Y:S02]  /*6570*/  UIMAD.WIDE.U32 UR6, UR5, UR40, URZ ;  /* 0x00000028050672a5 */ /* 0x000fe4000f8e00ff */
[----:B------:R-:W-:Y:S02]  /*6580*/  USEL UR11, UR8, UR4, !UP2 ;  /* 0x00000004080b7287 */ /* 0x000fe4000d000000 */
[----:B------:R-:W-:Y:S02]  /*6590*/  UIADD3 UR6, UPT, UPT, -UR5, URZ, URZ ;  /* 0x000000ff05067290 */ /* 0x000fe4000fffe1ff */
[----:B------:R-:W-:Y:S02]  /*65a0*/  UIADD3 UR10, UPT, UPT, -UR11, URZ, URZ ;  /* 0x000000ff0b0a7290 */ /* 0x000fe4000fffe1ff */
[----:B------:R-:W-:Y:S02]  /*65b0*/  UIMAD UR6, UR42, UR6, UR37 ;  /* 0x000000062a0672a4 */ /* 0x000fe4000f8e0225 */
[----:B------:R-:W-:Y:S01]  /*65c0*/  UIMAD UR10, UR39, UR10, UR8 ;  /* 0x0000000a270a72a4 */ /* 0x000fe2000f8e0208 */
[----:B------:R-:W-:Y:S01]  /*65d0*/  @!UP0 UMOV UR4, UR7 ;  /* 0x0000000700048c82 */ /* 0x000fe20008000000 */
[----:B------:R-:W-:Y:S02]  /*65e0*/  UIADD3 UR7, UPT, UPT, -UR8, URZ, URZ ;  /* 0x000000ff08077290 */ /* 0x000fe4000fffe1ff */
[----:B------:R-:W-:Y:S04]  /*65f0*/  @!UP0 USHF.R.U32.HI UR4, URZ, UR41, UR4 ;  /* 0x00000029ff048299 */ /* 0x000fe80008011604 */
[----:B------:R-:W-:Y:S04]  /*6600*/  @!UP0 USEL UR4, UR5, UR4, !UP2 ;  /* 0x0000000405048287 */ /* 0x000fe8000d000000 */
[----:B------:R-:W-:Y:S02]  /*6610*/  @!UP0 UIMAD UR9, UR9, UR10, UR4 ;  /* 0x0000000a090982a4 */ /* 0x000fe4000f8e0204 */
[----:B------:R-:W-:Y:S02]  /*6620*/  @!UP0 UIADD3 UR10, UPT, UPT, UR11, -UR4, URZ ;  /* 0x800000040b0a8290 */ /* 0x000fe4000fffe0ff */
[----:B------:R-:W-:Y:S02]  /*6630*/  UIMAD UR4, UR54, UR7, UR36 ;  /* 0x00000007360472a4 */ /* 0x000fe4000f8e0224 */
[----:B------:R-:W-:Y:S03]  /*6640*/  @!UP0 UIMAD UR8, UR10, UR39, UR5 ;  /* 0x000000270a0882a4 */ /* 0x000fe6000f8e0205 */
[----:B------:R-:W-:Y:S02]  /*6650*/  @!UP0 UMOV UR5, UR9 ;  /* 0x0000000900058c82 */ /* 0x000fe40008000000 */
[----:B------:R-:W-:Y:S02]  /*6660*/  UIMAD UR37, UR5, UR42, UR6 ;  /* 0x0000002a052572a4 */ /* 0x000fe4000f8e0206 */
[----:B------:R-:W-:Y:S11]  /*6670*/  UIMAD UR36, UR8, UR54, UR4 ;  /* 0x00000036082472a4 */ /* 0x000ff6000f8e0204 */
[----:B------:R-:W-:Y:S01]  /*6680*/  @!UPT UIADD3 URZ, UPT, UPT, URZ, URZ, URZ ;  /* 0x000000fffffff290 */ /* 0x000fe2000fffe0ff */
.L_x_105:
[----:B------:R-:W-:Y:S01]  /*6690*/  UISETP.NE.AND UP0, UPT, UR38, 0x1, UPT ;  /* 0x000000012600788c */ /* 0x000fe2000bf05270 */
[----:B------:R-:W-:Y:S01]  /*66a0*/  @P0 SHF.R.U32.HI R4, RZ, 0x10, R5 ;  /* 0x00000010ff040819 */ /* 0x000fe20000011605 */
[----:B------:R-:W-:Y:S01]  /*66b0*/  USHF.L.U32 UR46, UR20, 0x7, URZ ;  /* 0x00000007142e7899 */ /* 0x000fe200080006ff */
[----:B------:R-:W-:Y:S02]  /*66c0*/  BSSY.RECONVERGENT B6, `(.L_x_106) ;  /* 0x0000034000067945 */ /* 0x000fe40003800200 */
[----:B------:R-:W-:Y:S02]  /*66d0*/  @P0 R2UR UR59, R4 ;  /* 0x00000000043b02ca */ /* 0x000fe400000e0000 */
[----:B------:R-:W-:Y:S04]  /*66e0*/  LOP3.LUT P0, RZ, R50, 0x90, RZ, 0xc0, !PT ;  /* 0x0000009032ff7812 */ /* 0x000fe8000780c0ff */
[----:B------:R-:W1:Y:S01]  /*66f0*/  @!UP0 LDCU.128 UR12, c[0x0][0xb10] ;  /* 0x00016200ff0c87ac */ /* 0x000e620008000c00 */
[----:B------:R-:W2:Y:S01]  /*6700*/  @!UP0 LDCU UR5, c[0x0][0xb0c] ;  /* 0x00016180ff0587ac */ /* 0x000ea20008000800 */
[----:B------:R-:W3:Y:S01]  /*6710*/  @!UP0 LDCU UR10, c[0x0][0xb20] ;  /* 0x00016400ff0a87ac */ /* 0x000ee20008000800 */
[----:B-1----:R-:W-:Y:S02]  /*6720*/  UIMAD.WIDE.U32 UR8, UR37, UR12, URZ ;  /* 0x0000000c250872a5 */ /* 0x002fe4000f8e00ff */
[----:B------:R-:W-:Y:S02]  /*6730*/  UIMAD.WIDE.U32 UR6, UR36, UR15, URZ ;  /* 0x0000000f240672a5 */ /* 0x000fe4000f8e00ff */
[----:B------:R-:W-:Y:S03]  /*6740*/  @!UP0 UISETP.NE.AND UP1, UPT, UR14, 0x1, UPT ;  /* 0x000000010e00888c */ /* 0x000fe6000bf25270 */
[----:B------:R-:W-:Y:S01]  /*6750*/  @!UP0 UMOV UR4, UR9 ;  /* 0x0000000900048c82 */ /* 0x000fe20008000000 */
[----:B--2---:R-:W-:Y:S02]  /*6760*/  @!UP0 UISETP.NE.AND UP2, UPT, UR5, 0x1, UPT ;  /* 0x000000010500888c */ /* 0x004fe4000bf45270 */
[----:B------:R-:W-:Y:S01]  /*6770*/  @!UP0 USHF.R.U32.HI UR4, URZ, UR13, UR4 ;  /* 0x0000000dff048299 */ /* 0x000fe20008011604 */
[----:B------:R-:W-:Y:S02]  /*6780*/  @!UP0 UMOV UR6, UR7 ;  /* 0x0000000700068c82 */ /* 0x000fe40008000000 */
[----:B---3--:R-:W-:Y:S02]  /*6790*/  @!UP0 USHF.R.U32.HI UR6, URZ, UR10, UR6 ;  /* 0x0000000aff068299 */ /* 0x008fe40008011606 */
[----:B------:R-:W-:Y:S02]  /*67a0*/  @!UP0 USEL UR7, UR37, UR4, !UP2 ;  /* 0x0000000425078287 */ /* 0x000fe4000d000000 */
[----:B------:R-:W-:Y:S04]  /*67b0*/  @!UP0 USEL UR6, UR36, UR6, !UP1 ;  /* 0x0000000624068287 */ /* 0x000fe8000c800000 */
[----:B------:R-:W-:Y:S02]  /*67c0*/  @!UP0 UIADD3 UR4, UPT, UPT, -UR7, UR6, URZ ;  /* 0x0000000607048290 */ /* 0x000fe4000fffe1ff */
[----:B------:R-:W-:Y:S02]  /*67d0*/  @!UP0 UIADD3 UR6, UPT, UPT, UR7, -UR6, URZ ;  /* 0x8000000607068290 */ /* 0x000fe4000fffe0ff */
[----:B------:R-:W-:Y:S02]  /*67e0*/  @!UP0 UIMAD UR37, UR4, UR5, UR37 ;  /* 0x00000005042582a4 */ /* 0x000fe4000f8e0225 */
[----:B------:R-:W-:Y:S01]  /*67f0*/  @!UP0 UIMAD UR36, UR6, UR14, UR36 ;  /* 0x0000000e062482a4 */ /* 0x000fe2000f8e0224 */
[----:B------:R-:W-:Y:S11]  /*6800*/  @!P0 BRA `(.L_x_107) ;  /* 0x00000000007c8947 */ /* 0x000ff60003800000 */
[----:B------:R-:W1:Y:S01]  /*6810*/  LDCU.64 UR8, c[0x4][0x80] ;  /* 0x01001000ff0877ac */ /* 0x000e620008000a00 */
[----:B------:R-:W-:Y:S01]  /*6820*/  MOV R16, 0x0 ;  /* 0x0000000000107802 */ /* 0x000fe20000000f00 */
[----:B------:R-:W-:Y:S02]  /*6830*/  HFMA2 R12, -RZ, RZ, 0, 5.9604644775390625e-08 ;  /* 0x00000001ff0c7431 */ /* 0x000fe400000001ff */
[----:B------:R-:W-:Y:S01]  /*6840*/  IMAD.MOV.U32 R8, RZ, RZ, 0x70 ;  /* 0x00000070ff087424 */ /* 0x000fe200078e00ff */
[----:B------:R2:W3:Y:S01]  /*6850*/  LDC.64 R14, c[0x4][R16] ;  /* 0x01000000100e7b82 */ /* 0x0004e20000000a00 */
[----:B------:R-:W4:Y:S01]  /*6860*/  LDCU.64 UR6, c[0x4][0x88] ;  /* 0x01001100ff0677ac */ /* 0x000f220008000a00 */
[----:B------:R-:W-:Y:S01]  /*6870*/  IMAD.MOV.U32 R13, RZ, RZ, RZ ;  /* 0x000000ffff0d7224 */ /* 0x000fe200078e00ff */
[----:B------:R-:W2:Y:S01]  /*6880*/  LDCU.64 UR4, c[0x4][0x8] ;  /* 0x01000100ff0477ac */ /* 0x000ea20008000a00 */
[----:B-1----:R-:W-:Y:S01]  /*6890*/  MOV R5, UR9 ;  /* 0x0000000900057c02 */ /* 0x002fe20008000f00 */
[----:B------:R-:W-:Y:S01]  /*68a0*/  IMAD.U32 R4, RZ, RZ, UR8 ;  /* 0x00000008ff047e24 */ /* 0x000fe2000f8e00ff */
[----:B----4-:R-:W-:Y:S01]  /*68b0*/  MOV R7, UR7 ;  /* 0x0000000700077c02 */ /* 0x010fe20008000f00 */
[----:B------:R-:W-:Y:S01]  /*68c0*/  IMAD.U32 R6, RZ, RZ, UR6 ;  /* 0x00000006ff067e24 */ /* 0x000fe2000f8e00ff */
[----:B--2---:R-:W-:Y:S01]  /*68d0*/  MOV R11, UR5 ;  /* 0x00000005000b7c02 */ /* 0x004fe20008000f00 */
[----:B------:R-:W-:Y:S02]  /*68e0*/  IMAD.U32 R10, RZ, RZ, UR4 ;  /* 0x00000004ff0a7e24 */ /* 0x000fe4000f8e00ff */
[----:B------:R-:W-:Y:S07]  /*68f0*/  LEPC R20, `(.L_x_108) ;  /* 0x000000001014794e */ /* 0x000fee0000000000 */
[----:B---3-5:R-:W-:Y:S05]  /*6900*/  CALL.ABS.NOINC R14 ;  /* 0x000000000e007343 */ /* 0x028fea0003c00000 */
.L_x_108:
[----:B------:R-:W1:Y:S01]  /*6910*/  LDCU.64 UR8, c[0x4][0x80] ;  /* 0x01001000ff0877ac */ /* 0x000e620008000a00 */
[----:B------:R-:W2:Y:S01]  /*6920*/  LDC.64 R16, c[0x4][R16] ;  /* 0x0100000010107b82 */ /* 0x000ea20000000a00 */
[----:B------:R-:W-:Y:S02]  /*6930*/  HFMA2 R12, -RZ, RZ, 0, 5.9604644775390625e-08 ;  /* 0x00000001ff0c7431 */ /* 0x000fe400000001ff */
[----:B------:R-:W-:Y:S02]  /*6940*/  IMAD.MOV.U32 R8, RZ, RZ, 0x70 ;  /* 0x00000070ff087424 */ /* 0x000fe400078e00ff */
[----:B------:R-:W-:Y:S01]  /*6950*/  IMAD.MOV.U32 R13, RZ, RZ, RZ ;  /* 0x000000ffff0d7224 */ /* 0x000fe200078e00ff */
[----:B------:R-:W3:Y:S01]  /*6960*/  LDCU.64 UR6, c[0x4][0x88] ;  /* 0x01001100ff0677ac */ /* 0x000ee20008000a00 */
[----:B------:R-:W4:Y:S01]  /*6970*/  LDCU.64 UR4, c[0x4][0x8] ;  /* 0x01000100ff0477ac */ /* 0x000f220008000a00 */
[----:B-1----:R-:W-:Y:S02]  /*6980*/  MOV R4, UR8 ;  /* 0x0000000800047c02 */ /* 0x002fe40008000f00 */
[----:B------:R-:W-:Y:S02]  /*6990*/  MOV R5, UR9 ;  /* 0x0000000900057c02 */ /* 0x000fe40008000f00 */
[----:B---3--:R-:W-:Y:S01]  /*69a0*/  MOV R7, UR7 ;  /* 0x0000000700077c02 */ /* 0x008fe20008000f00 */
[----:B------:R-:W-:Y:S01]  /*69b0*/  IMAD.U32 R6, RZ, RZ, UR6 ;  /* 0x00000006ff067e24 */ /* 0x000fe2000f8e00ff */
[----:B----4-:R-:W-:Y:S01]  /*69c0*/  MOV R11, UR5 ;  /* 0x00000005000b7c02 */ /* 0x010fe20008000f00 */
[----:B------:R-:W-:Y:S02]  /*69d0*/  IMAD.U32 R10, RZ, RZ, UR4 ;  /* 0x00000004ff0a7e24 */ /* 0x000fe4000f8e00ff */
[----:B------:R-:W-:Y:S07]  /*69e0*/  LEPC R20, `(.L_x_107) ;  /* 0x000000001014794e */ /* 0x000fee0000000000 */
[----:B--2---:R-:W-:Y:S05]  /*69f0*/  CALL.ABS.NOINC R16 ;  /* 0x0000000010007343 */ /* 0x004fea0003c00000 */
.L_x_107:
[----:B------:R-:W-:Y:S05]  /*6a00*/  BSYNC.RECONVERGENT B6 ;  /* 0x0000000000067941 */ /* 0x000fea0003800200 */
.L_x_106:
[----:B------:R-:W-:Y:S01]  /*6a10*/  R2UR UR4, R49 ;  /* 0x00000000310472ca */ /* 0x000fe200000e0000 */
[----:B------:R-:W-:Y:S01]  /*6a20*/  UISETP.NE.U32.AND UP0, UPT, UR60, URZ, UPT ;  /* 0x000000ff3c00728c */ /* 0x000fe2000bf05070 */
[----:B------:R-:W-:Y:S02]  /*6a30*/  ISETP.NE.U32.AND P4, PT, R42, RZ, PT ;  /* 0x000000ff2a00720c */ /* 0x000fe40003f85070 */
[----:B------:R-:W-:Y:S01]  /*6a40*/  ISETP.NE.U32.AND P2, PT, RZ, UR50, PT ;  /* 0x00000032ff007c0c */ /* 0x000fe2000bf45070 */
[----:B------:R-:W-:Y:S01]  /*6a50*/  UISETP.NE.AND.EX UP1, UPT, UR61, URZ, UPT, UP0 ;  /* 0x000000ff3d00728c */ /* 0x000fe2000bf25300 */
[----:B------:R-:W-:Y:S01]  /*6a60*/  ISETP.NE.AND.EX P4, PT, R43, RZ, PT, P4 ;  /* 0x000000ff2b00720c */ /* 0x000fe20003f85340 */
[----:B------:R-:W-:Y:S01]  /*6a70*/  UPLOP3.LUT UP0, UPT, UPT, UPT, UPT, 0x40, 0x4 ;  /* 0x000000000004789c */ /* 0x000fe20003f0e870 */
[----:B------:R-:W-:Y:S05]  /*6a80*/  ISETP.NE.AND.EX P2, PT, RZ, UR51, PT, P2 ;  /* 0x00000033ff007c0c */ /* 0x000fea000bf45320 */
[----:B------:R-:W-:Y:S06]  /*6a90*/  UISETP.NE.AND UP2, UPT, UR4, URZ, UPT ;  /* 0x000000ff0400728c */ /* 0x000fec000bf45270 */
[----:B------:R-:W-:Y:S05]  /*6aa0*/  PLOP3.LUT P1, PT, PT, PT, UP2, 0x80, 0x8 ;  /* 0x000000000008781c */ /* 0x000fea0003f2f028 */
[----:B------:R-:W-:Y:S06]  /*6ab0*/  @UP2 UPLOP3.LUT UP0, UPT, UPT, UPT, UP1, 0x80, 0x8 ;  /* 0x000000000008289c */ /* 0x000fec0003f0f010 */
[----:B------:R-:W-:Y:S01]  /*6ac0*/  PLOP3.LUT P0, PT, PT, PT, UP0, 0x80, 0x8 ;  /* 0x000000000008781c */ /* 0x000fe20003f0f008 */
[----:B------:R-:W-:Y:S01]  /*6ad0*/  @!UPT UIADD3 URZ, UPT, UPT, URZ, URZ, URZ ;  /* 0x000000fffffff290 */ /* 0x000fe2000fffe0ff */
[----:B------:R-:W-:Y:S11]  /*6ae0*/  BRA.U !UP1, `(.L_x_109) ;  /* 0x00000001093c7547 */ /* 0x000ff6000b800000 */
[----:B------:R-:W-:Y:S01]  /*6af0*/  UISETP.NE.U32.AND UP0, UPT, UR50, URZ, UPT ;  /* 0x000000ff3200728c */ /* 0x000fe2000bf05070 */
[----:B------:R-:W-:Y:S01]  /*6b00*/  HFMA2 R0, -RZ, RZ, 0, 5.9604644775390625e-08 ;  /* 0x00000001ff007431 */ /* 0x000fe200000001ff */
[----:B------:R-:W1:Y:S01]  /*6b10*/  LDCU.64 UR8, c[0x0][0x358] ;  /* 0x00006b00ff0877ac */ /* 0x000e620008000a00 */
[----:B------:R-:W-:Y:S01]  /*6b20*/  IMAD.MOV.U32 R45, RZ, RZ, 0x1 ;  /* 0x00000001ff2d7424 */ /* 0x000fe200078e00ff */
[----:B------:R-:W-:Y:S06]  /*6b30*/  UISETP.NE.AND.EX UP0, UPT, UR51, URZ, UPT, UP0 ;  /* 0x000000ff3300728c */ /* 0x000fec000bf05300 */
[----:B------:R-:W-:Y:S05]  /*6b40*/  PLOP3.LUT P3, PT, PT, PT, UP0, 0x80, 0x8 ;  /* 0x000000000008781c */ /* 0x000fea0003f6f008 */
[----:B------:R-:W2:Y:S01]  /*6b50*/  @UP0 LDCU.64 UR4, c[0x0][0x888] ;  /* 0x00011100ff0407ac */ /* 0x000ea20008000a00 */
[----:B------:R-:W-:Y:S07]  /*6b60*/  @UP0 UIMAD UR6, UR48, UR60, URZ ;  /* 0x0000003c300602a4 */ /* 0x000fee000f8e02ff */
[----:B------:R-:W-:Y:S01]  /*6b70*/  @!P3 PRMT R45, R0, 0x7610, R45 ;  /* 0x00007610002db816 */ /* 0x000fe2000000002d */
[----:B--2---:R-:W-:Y:S06]  /*6b80*/  @UP0 UIMAD.WIDE UR4, UR6, 0x4, UR4 ;  /* 0x00000004060408a5 */ /* 0x004fec000f8e0204 */
[----:B------:R-:W-:Y:S01]  /*6b90*/  IMAD.U32 R4, RZ, RZ, UR4 ;  /* 0x00000004ff047e24 */ /* 0x000fe2000f8e00ff */
[----:B------:R-:W-:Y:S04]  /*6ba0*/  MOV R5, UR5 ;  /* 0x0000000500057c02 */ /* 0x000fe80008000f00 */
[----:B------:R-:W2:Y:S01]  /*6bb0*/  @!UP0 LDCU UR4, c[0x0][0x880] ;  /* 0x00011000ff0487ac */ /* 0x000ea20008000800 */
[----:B-1---5:R1:W5:Y:S02]  /*6bc0*/  @P3 LDG.E R27, desc[UR8][R4.64] ;  /* 0x00000008041b3981 */ /* 0x022364000c1e1900 */
[----:B-12---:R-:W-:Y:S02]  /*6bd0*/  @!P3 IMAD.U32 R27, RZ, RZ, UR4 ;  /* 0x00000004ff1bbe24 */ /* 0x006fe4000f8e00ff */
.L_x_109:
[----:B------:R-:W-:Y:S05]  /*6be0*/  @!P4 BRA `(.L_x_110) ;  /* 0x000000000024c947 */ /* 0x000fea0003800000 */
[----:B------:R-:W-:Y:S01]  /*6bf0*/  ISETP.NE.U32.AND P3, PT, R40, RZ, PT ;  /* 0x000000ff2800720c */ /* 0x000fe20003f65070 */
[----:B------:R-:W1:Y:S03]  /*6c00*/  LDCU.64 UR4, c[0x0][0x358] ;  /* 0x00006b00ff0477ac */ /* 0x000e660008000a00 */
[----:B------:R-:W-:Y:S11]  /*6c10*/  ISETP.NE.AND.EX P3, PT, R41, RZ, PT, P3 ;  /* 0x000000ff2900720c */ /* 0x000ff60003f65330 */
[----:B------:R-:W-:Y:S02]  /*6c20*/  @!UPT UIADD3 URZ, UPT, UPT, URZ, URZ, URZ ;  /* 0x000000fffffff290 */ /* 0x000fe4000fffe0ff */
[----:B------:R-:W2:Y:S01]  /*6c30*/  @P3 LDC.64 R4, c[0x0][0x8a8] ;  /* 0x00022a00ff043b82 */ /* 0x000ea20000000a00 */
[----:B------:R-:W-:Y:S04]  /*6c40*/  @P3 IMAD R0, R42, UR48, RZ ;  /* 0x000000302a003c24 */ /* 0x000fe8000f8e02ff */
[----:B--2---:R-:W-:Y:S05]  /*6c50*/  @P3 IMAD.WIDE R4, R0, 0x4, R4 ;  /* 0x0000000400043825 */ /* 0x004fea00078e0204 */
[----:B-1---5:R1:W5:Y:S02]  /*6c60*/  @P3 LDG.E R24, desc[UR4][R4.64] ;  /* 0x0000000404183981 */ /* 0x022364000c1e1900 */
[----:B-1----:R-:W2:Y:S02]  /*6c70*/  @!P3 LDC R24, c[0x0][0x8a0] ;  /* 0x00022800ff18bb82 */ /* 0x002ea40000000800 */
.L_x_110:
[----:B-----5:R-:W-:Y:S01]  /*6c80*/  FSETP.NEU.AND P4, PT, R27, RZ, PT ;  /* 0x000000ff1b00720b */ /* 0x020fe20003f8d000 */
[----:B------:R-:W1:Y:S01]  /*6c90*/  LDCU.64 UR10, c[0x0][0xa90] ;  /* 0x00015200ff0a77ac */ /* 0x000e620008000a00 */
[----:B------:R-:W-:Y:S01]  /*6ca0*/  SEL R4, RZ, 0xffffffff, P2 ;  /* 0xffffffffff047807 */ /* 0x000fe20001000000 */
[----:B------:R-:W-:Y:S01]  /*6cb0*/  IMAD.SHL.U32 R66, R54, 0x2, RZ ;  /* 0x0000000236427824 */ /* 0x000fe200078e00ff */
[----:B------:R-:W-:Y:S01]  /*6cc0*/  @P1 LOP3.LUT P2, RZ, R45, 0xff, RZ, 0xc0, !PT ;  /* 0x000000ff2dff1812 */ /* 0x000fe2000784c0ff */
[----:B------:R-:W-:Y:S01]  /*6cd0*/  BSSY B1, `(.L_x_111) ;  /* 0x000004a000017945 */ /* 0x000fe20003800000 */
[----:B------:R-:W-:Y:S01]  /*6ce0*/  @P1 SEL R0, RZ, 0xffffffff, P4 ;  /* 0xffffffffff001807 */ /* 0x000fe20002000000 */
[----:B------:R-:W-:Y:S01]  /*6cf0*/  USHF.L.U32 UR8, UR45, 0x6, URZ ;  /* 0x000000062d087899 */ /* 0x000fe200080006ff */
[----:B------:R-:W-:Y:S01]  /*6d00*/  LOP3.LUT R53, R53, 0x1, RZ, 0x3c, !PT ;  /* 0x0000000135357812 */ /* 0x000fe200078e3cff */
[----:B------:R-:W-:Y:S01]  /*6d10*/  IMAD.MOV.U32 R68, RZ, RZ, 0x1 ;  /* 0x00000001ff447424 */ /* 0x000fe200078e00ff */
[----:B------:R-:W-:Y:S01]  /*6d20*/  @P0 SEL R0, R4, R0, !P2 ;  /* 0x0000000004000207 */ /* 0x000fe20005000000 */
[----:B------:R-:W-:Y:S01]  /*6d30*/  IMAD.IADD R25, R23, 0x1, R2 ;  /* 0x0000000117197824 */ /* 0x000fe200078e0202 */
[----:B------:R-:W-:Y:S01]  /*6d40*/  LEA R63, R22, UR44, 0x3 ;  /* 0x0000002c163f7c11 */ /* 0x000fe2000f8e18ff */
[----:B------:R-:W-:Y:S01]  /*6d50*/  IMAD.U32 R62, RZ, RZ, UR8 ;  /* 0x00000008ff3e7e24 */ /* 0x000fe2000f8e00ff */
[----:B------:R-:W-:Y:S01]  /*6d60*/  @P1 LOP3.LUT R0, R0, 0x1, RZ, 0xc0, !PT ;  /* 0x0000000100001812 */ /* 0x000fe200078ec0ff */
[----:B------:R-:W-:Y:S01]  /*6d70*/  IMAD.MOV.U32 R26, RZ, RZ, RZ ;  /* 0x000000ffff1a7224 */ /* 0x000fe200078e00ff */
[----:B------:R-:W-:Y:S02]  /*6d80*/  R2UR UR4, R58 ;  /* 0x000000003a0472ca */ /* 0x000fe400000e0000 */
[----:B------:R-:W-:Y:S02]  /*6d90*/  CS2R R38, SRZ ;  /* 0x0000000000267805 */ /* 0x000fe4000001ff00 */
[----:B------:R-:W-:Y:S02]  /*6da0*/  ISETP.NE.U32.OR P6, PT, R0, 0x1, !P1 ;  /* 0x000000010000780c */ /* 0x000fe40004fc5470 */
[----:B------:R-:W-:Y:S02]  /*6db0*/  CS2R R36, SRZ ;  /* 0x0000000000247805 */ /* 0x000fe4000001ff00 */
[----:B------:R-:W-:Y:S02]  /*6dc0*/  R2UR UR6, R57 ;  /* 0x00000000390672ca */ /* 0x000fe400000e0000 */
[----:B------:R-:W-:Y:S02]  /*6dd0*/  CS2R R30, SRZ ;  /* 0x00000000001e7805 */ /* 0x000fe4000001ff00 */
[----:B------:R-:W-:Y:S02]  /*6de0*/  R2UR UR12, R59 ;  /* 0x000000003b0c72ca */ /* 0x000fe400000e0000 */
[----:B------:R-:W-:Y:S02]  /*6df0*/  CS2R R28, SRZ ;  /* 0x00000000001c7805 */ /* 0x000fe4000001ff00 */
[----:B------:R-:W-:Y:S01]  /*6e00*/  R2UR UR9, R56 ;  /* 0x00000000380972ca */ /* 0x000fe200000e0000 */
[----:B------:R-:W-:Y:S01]  /*6e10*/  VIADD R67, R66, UR44 ;  /* 0x0000002c42437c36 */ /* 0x000fe20008000000 */
[----:B------:R-:W-:Y:S02]  /*6e20*/  PLOP3.LUT P3, PT, PT, PT, UP1, 0x80, 0x8 ;  /* 0x000000000008781c */ /* 0x000fe40003f6f018 */
[----:B------:R-:W-:Y:S01]  /*6e30*/  SEL R3, RZ, 0xffffffff, P4 ;  /* 0xffffffffff037807 */ /* 0x000fe20002000000 */
[----:B------:R-:W-:Y:S01]  /*6e40*/  UIMAD.WIDE.U32 UR4, UR8, UR4, URZ ;  /* 0x00000004080472a5 */ /* 0x000fe2000f8e00ff */
[----:B------:R-:W-:Y:S02]  /*6e50*/  LOP3.LUT P4, R64, R45, 0xff, RZ, 0xc0, !PT ;  /* 0x000000ff2d407812 */ /* 0x000fe4000788c0ff */
[----:B------:R-:W-:Y:S02]  /*6e60*/  @P6 SHF.L.U32 R0, R53, 0x1f, RZ ;  /* 0x0000001f35006819 */ /* 0x000fe400000006ff */
[----:B------:R-:W-:Y:S01]  /*6e70*/  P2R R65, PR, RZ, 0x40 ;  /* 0x00000040ff417803 */ /* 0x000fe20000000000 */
[----:B------:R-:W-:Y:S01]  /*6e80*/  UISETP.NE.AND UP0, UPT, UR12, 0x1, UPT ;  /* 0x000000010c00788c */ /* 0x000fe2000bf05270 */
[----:B------:R3:W4:Y:S01]  /*6e90*/  @P6 SYNCS.PHASECHK.TRANS64.TRYWAIT P1, [UR44+0xd0], R0 ;  /* 0x0000d000ff0065a7 */ /* 0x000722000802112c */
[----:B------:R-:W-:Y:S02]  /*6ea0*/  UMOV UR4, UR5 ;  /* 0x0000000500047c82 */ /* 0x000fe40008000000 */
[----:B------:R-:W-:Y:S01]  /*6eb0*/  USHF.R.U32.HI UR4, URZ, UR6, UR4 ;  /* 0x00000006ff047299 */ /* 0x000fe20008011604 */
[----:B------:R-:W-:Y:S03]  /*6ec0*/  @P3 SEL R3, R4, R3, !P4 ;  /* 0x0000000304033207 */ /* 0x000fe60006000000 */
[----:B------:R-:W-:Y:S01]  /*6ed0*/  USEL UR4, UR8, UR4, !UP0 ;  /* 0x0000000408047287 */ /* 0x000fe2000c000000 */
[----:B------:R-:W-:Y:S01]  /*6ee0*/  LOP3.LUT R3, R3, 0x1, RZ, 0xc0, !PT ;  /* 0x0000000103037812 */ /* 0x000fe200078ec0ff */
[----:B------:R-:W-:Y:S03]  /*6ef0*/  UISETP.NE.AND UP0, UPT, UR9, 0x1, UPT ;  /* 0x000000010900788c */ /* 0x000fe6000bf05270 */
[----:B------:R-:W-:Y:S01]  /*6f00*/  ISETP.NE.U32.AND P5, PT, R3, 0x1, PT ;  /* 0x000000010300780c */ /* 0x000fe20003fa5070 */
[----:B------:R-:W-:Y:S02]  /*6f10*/  IMAD.U32 R61, RZ, RZ, UR4 ;  /* 0x00000004ff3d7e24 */ /* 0x000fe4000f8e00ff */
[----:B------:R-:W-:Y:S01]  /*6f20*/  PLOP3.LUT P2, PT, PT, PT, UP0, 0x80, 0x8 ;  /* 0x000000000008781c */ /* 0x000fe20003f4f008 */
[----:B------:R-:W-:Y:S01]  /*6f30*/  IMAD R5, RZ, RZ, -UR4 ;  /* 0x80000004ff057e24 */ /* 0x000fe2000f8e02ff */
[----:B------:R-:W-:Y:S01]  /*6f40*/  P2R R69, PR, RZ, 0x20 ;  /* 0x00000020ff457803 */ /* 0x000fe20000000000 */
[----:B------:R-:W-:Y:S02]  /*6f50*/  IMAD.U32 R60, RZ, RZ, UR4 ;  /* 0x00000004ff3c7e24 */ /* 0x000fe4000f8e00ff */
[----:B------:R-:W-:Y:S01]  /*6f60*/  IMAD R62, R5, UR12, R62 ;  /* 0x0000000c053e7c24 */ /* 0x000fe2000f8e023e */
[----:B---3--:R-:W-:Y:S04]  /*6f70*/  SHF.L.U32 R0, R52, 0x1f, RZ ;  /* 0x0000001f34007819 */ /* 0x008fe800000006ff */
[----:B------:R3:W2:Y:S01]  /*6f80*/  SYNCS.PHASECHK.TRANS64.TRYWAIT P0, [R63+URZ+0x130], R0 ;  /* 0x000130003f0075a7 */ /* 0x0006a200080011ff */
[----:B-1----:R-:W-:Y:S07]  /*6f90*/  UIMAD.WIDE.U32 UR6, UR4, UR10, URZ ;  /* 0x0000000a040672a5 */ /* 0x002fee000f8e00ff */
[----:B------:R-:W-:Y:S02]  /*6fa0*/  UMOV UR5, UR7 ;  /* 0x0000000700057c82 */ /* 0x000fe40008000000 */
[----:B------:R-:W-:Y:S06]  /*6fb0*/  USHF.R.U32.HI UR5, URZ, UR11, UR5 ;  /* 0x0000000bff057299 */ /* 0x000fec0008011605 */
[----:B------:R-:W-:Y:S05]  /*6fc0*/  SEL R61, R61, UR5, !P2 ;  /* 0x000000053d3d7c07 */ /* 0x000fea000d000000 */
[----:B------:R-:W-:Y:S04]  /*6fd0*/  IMAD.MOV R4, RZ, RZ, -R61 ;  /* 0x000000ffff047224 */ /* 0x000fe800078e0a3d */
[----:B------:R-:W-:Y:S01]  /*6fe0*/  IMAD R60, R4, UR9, R60 ;  /* 0x00000009043c7c24 */ /* 0x000fe2000f8e023c */
[----:B----4-:R-:W-:Y:S01]  /*6ff0*/  @P6 SEL R68, RZ, 0x1, !P1 ;  /* 0x00000001ff446807 */ /* 0x010fe20004800000 */
[----:B---3--:R-:W-:Y:S06]  /*7000*/  @!P6 BRA `(.L_x_112) ;  /* 0x000000000058e947 */ /* 0x008fec0003800000 */
[C---:B------:R-:W-:Y:S01]  /*7010*/  VIADD R2, R67.reuse, 0x200 ;  /* 0x0000020043027836 */ /* 0x040fe20000000000 */
[----:B------:R-:W-:Y:S01]  /*7020*/  LOP3.LUT P6, RZ, R44, 0x40, RZ, 0xc0, !PT ;  /* 0x000000402cff7812 */ /* 0x000fe200078cc0ff */
[----:B------:R-:W-:Y:S01]  /*7030*/  BSSY B0, `(.L_x_113) ;  /* 0x000000e000007945 */ /* 0x000fe20003800000 */
[----:B------:R-:W-:Y:S01]  /*7040*/  ISETP.NE.AND P2, PT, R68, RZ, PT ;  /* 0x000000ff4400720c */ /* 0x000fe20003f45270 */
[----:B------:R-:W-:Y:S01]  /*7050*/  @P5 VIADD R4, R67, 0x210 ;  /* 0x0000021043045836 */ /* 0x000fe20000000000 */
[----:B------:R-:W-:Y:S01]  /*7060*/  PLOP3.LUT P1, PT, PT, PT, PT, 0x8, 0x80 ;  /* 0x000000000080781c */ /* 0x000fe20003f2e170 */
[----:B------:R-:W-:Y:S01]  /*7070*/  IMAD.MOV.U32 R39, RZ, RZ, RZ ;  /* 0x000000ffff277224 */ /* 0x000fe200078e00ff */
[----:B------:R-:W-:Y:S02]  /*7080*/  @P5 PLOP3.LUT P1, PT, P6, PT, PT, 0x80, 0x8 ;  /* 0x000000000008581c */ /* 0x000fe4000372f070 */
[----:B------:R-:W-:Y:S02]  /*7090*/  CS2R R36, SRZ ;  /* 0x0000000000247805 */ /* 0x000fe4000001ff00 */
[----:B------:R-:W-:Y:S02]  /*70a0*/  CS2R R30, SRZ ;  /* 0x00000000001e7805 */ /* 0x000fe4000001ff00 */
[----:B------:R-:W-:Y:S07]  /*70b0*/  CS2R R28, SRZ ;  /* 0x00000000001c7805 */ /* 0x000fee000001ff00 */
[----:B------:R-:W-:Y:S01]  /*70c0*/  @P1 VIADD R4, R2, 0xfffffff0 ;  /* 0xfffffff002041836 */ /* 0x000fe20000000000 */
[----:B------:R-:W-:Y:S06]  /*70d0*/  @P2 BRA `(.L_x_114) ;  /* 0x00000000000c2947 */ /* 0x000fec0003800000 */
[----:B------:R-:W-:Y:S04]  /*70e0*/  SHF.L.U32 R3, R53, 0x1f, RZ ;  /* 0x0000001f35037819 */ /* 0x000fe800000006ff */
[----:B------:R-:W1:Y:S02]  /*70f0*/  SYNCS.PHASECHK.TRANS64.TRYWAIT P1, [UR44+0xd0], R3 ;  /* 0x0000d003ff0075a7 */ /* 0x000e64000802112c */
[----:B-1----:R-:W-:Y:S05]  /*7100*/  @!P1 BRA `(.L_x_115) ;  /* 0x0000003000c89947 */ /* 0x002fea0003800000 */
.L_x_114:
[----:B------:R-:W-:Y:S05]  /*7110*/  BSYNC B0 ;  /* 0x0000000000007941 */ /* 0x000fea0003800000 */
.L_x_113:
[----:B------:R-:W-:Y:S01]  /*7120*/  ISETP.NE.AND P1, PT, R69, RZ, PT ;  /* 0x000000ff4500720c */ /* 0x000fe20003f25270 */
[----:B------:R-:W-:Y:S11]  /*7130*/  HFMA2 R26, -RZ, RZ, 0, 5.9604644775390625e-08 ;  /* 0x00000001ff1a7431 */ /* 0x000ff600000001ff */
[----:B------:R-:W-:Y:S01]  /*7140*/  @!UPT UIADD3 URZ, UPT, UPT, URZ, URZ, URZ ;  /* 0x000000fffffff290 */ /* 0x000fe2000fffe0ff */
[----:B------:R3:W4:Y:S04]  /*7150*/  @P1 LDS.128 R36, [R4] ;  /* 0x0000000004241984 */ /* 0x0007280000000c00 */
[----:B------:R3:W1:Y:S02]  /*7160*/  @P1 LDS.128 R28, [R66+UR44+0x200] ;  /* 0x0002002c421c1984 */ /* 0x0006640008000c00 */
.L_x_112:
[----:B------:R-:W-:Y:S05]  /*7170*/  BSYNC B1 ;  /* 0x0000000000017941 */ /* 0x000fea0003800000 */
.L_x_111:
[----:B-1----:R-:W-:Y:S04]  /*7180*/  SHF.R.U32.HI R2, RZ, 0x15, R25 ;  /* 0x00000015ff027819 */ /* 0x002fe80000011619 */
[----:B------:R-:W-:Y:S01]  /*7190*/  LOP3.LUT P1, RZ, R2, 0x3, R46, 0x48, !PT ;  /* 0x0000000302ff7812 */ /* 0x000fe2000782482e */
[----:B------:R-:W-:Y:S01]  /*71a0*/  @!UPT UIADD3 URZ, UPT, UPT, URZ, URZ, URZ ;  /* 0x000000fffffff290 */ /* 0x000fe2000fffe0ff */
[----:B--2---:R-:W-:Y:S11]  /*71b0*/  @P0 BRA `(.L_x_116) ;  /* 0x0000000000080947 */ /* 0x004ff60003800000 */
[----:B------:R-:W1:Y:S02]  /*71c0*/  SYNCS.PHASECHK.TRANS64.TRYWAIT P0, [R63+URZ+0x130], R0 ;  /* 0x000130003f0075a7 */ /* 0x000e6400080011ff */
[----:B-1----:R-:W-:Y:S05]  /*71d0*/  @!P0 BRA `(.L_x_117) ;  /* 0x0000003000ac8947 */ /* 0x002fea0003800000 */
.L_x_116:
[----:B------:R-:W-:Y:S05]  /*71e0*/  @!P1 BRA `(.L_x_118) ;  /* 0x0000000000409947 */ /* 0x000fea0003800000 */
[----:B------:R-:W2:Y:S01]  /*71f0*/  LDCU.64 UR8, c[0x4][0x70] ;  /* 0x01000e00ff0877ac */ /* 0x000ea20008000a00 */
[----:B------:R-:W-:Y:S01]  /*7200*/  MOV R3, 0x0 ;  /* 0x0000000000037802 */ /* 0x000fe20000000f00 */
[----:B------:R-:W-:Y:S02]  /*7210*/  HFMA2 R12, -RZ, RZ, 0, 5.9604644775390625e-08 ;  /* 0x00000001ff0c7431 */ /* 0x000fe400000001ff */
[----:B------:R-:W-:Y:S02]  /*7220*/  IMAD.MOV.U32 R8, RZ, RZ, 0x192 ;  /* 0x00000192ff087424 */ /* 0x000fe400078e00ff */
[----:B------:R-:W-:Y:S01]  /*7230*/  IMAD.MOV.U32 R13, RZ, RZ, RZ ;  /* 0x000000ffff0d7224 */ /* 0x000fe200078e00ff */
[----:B------:R-:W5:Y:S01]  /*7240*/  LDCU.64 UR6, c[0x4][0x78] ;  /* 0x01000f00ff0677ac */ /* 0x000f620008000a00 */
[----:B------:R-:W1:Y:S01]  /*7250*/  LDC.64 R2, c[0x4][R3] ;  /* 0x0100000003027b82 */ /* 0x000e620000000a00 */
[----:B------:R-:W4:Y:S01]  /*7260*/  LDCU.64 UR4, c[0x4][0x10] ;  /* 0x01000200ff0477ac */ /* 0x000f220008000a00 */
[----:B--2---:R-:W-:Y:S01]  /*7270*/  MOV R5, UR9 ;  /* 0x0000000900057c02 */ /* 0x004fe20008000f00 */
[----:B---3--:R-:W-:Y:S01]  /*7280*/  IMAD.U32 R4, RZ, RZ, UR8 ;  /* 0x00000008ff047e24 */ /* 0x008fe2000f8e00ff */
[----:B-----5:R-:W-:Y:S01]  /*7290*/  MOV R7, UR7 ;  /* 0x0000000700077c02 */ /* 0x020fe20008000f00 */
[----:B------:R-:W-:Y:S01]  /*72a0*/  IMAD.U32 R6, RZ, RZ, UR6 ;  /* 0x00000006ff067e24 */ /* 0x000fe2000f8e00ff */
[----:B----4-:R-:W-:Y:S01]  /*72b0*/  MOV R11, UR5 ;  /* 0x00000005000b7c02 */ /* 0x010fe20008000f00 */
[----:B------:R-:W-:Y:S02]  /*72c0*/  IMAD.U32 R10, RZ, RZ, UR4 ;  /* 0x00000004ff0a7e24 */ /* 0x000fe4000f8e00ff */
[----:B------:R-:W-:Y:S07]  /*72d0*/  LEPC R20, `(.L_x_118) ;  /* 0x000000001014794e */ /* 0x000fee0000000000 */
[----:B-1----:R-:W-:Y:S05]  /*72e0*/  CALL.ABS.NOINC R2 ;  /* 0x0000000002007343 */ /* 0x002fea0003c00000 */
.L_x_118:
[----:B------:R-:W-:Y:S05]  /*72f0*/  WARPSYNC.ALL ;  /* 0x0000000000007948 */ /* 0x000fea0003800000 */
[----:B------:R-:W-:Y:S01]  /*7300*/  R2UR UR4, R25 ;  /* 0x00000000190472ca */ /* 0x000fe200000e0000 */
[--C-:B------:R-:W-:Y:S01]  /*7310*/  HADD2.F32 R3, -RZ, R28.reuse.H0_H0 ;  /* 0x2000001cff037230 */ /* 0x100fe20000004100 */
[----:B------:R-:W-:Y:S01]  /*7320*/  MOV R71, 0x10 ;  /* 0x0000001000477802 */ /* 0x000fe20000000f00 */
[--C-:B------:R-:W-:Y:S01]  /*7330*/  HADD2.F32 R20, -RZ, R29.reuse.H0_H0 ;  /* 0x2000001dff147230 */ /* 0x100fe20000004100 */
[----:B------:R-:W-:Y:S01]  /*7340*/  LOP3.LUT P6, RZ, R44, 0x40, RZ, 0xc0, !PT ;  /* 0x000000402cff7812 */ /* 0x000fe200078cc0ff */
[----:B------:R-:W-:Y:S01]  /*7350*/  BSSY.RECONVERGENT B0, `(.L_x_119) ;  /* 0x0000057000007945 */ /* 0x000fe20003800200 */
[----:B------:R-:W-:Y:S02]  /*7360*/  ISETP.NE.AND P0, PT, R55, RZ, PT ;  /* 0x000000ff3700720c */ /* 0x000fe40003f05270 */
[----:B------:R-:W-:Y:S04]  /*7370*/  SEL R71, R71, 0xfffffff0, !P6 ;  /* 0xfffffff047477807 */ /* 0x000fe80007000000 */
[----:B------:R-:W-:Y:S01]  /*7380*/  IADD3 R67, PT, PT, R67, R71, RZ ;  /* 0x0000004743437210 */ /* 0x000fe20007ffe0ff */
[----:B---3--:R-:W1:Y:S02]  /*7390*/  LDTM.x16 R4, tmem[UR4] ;  /* 0x00000004000479ee */ /* 0x008e640008240000 */
[C---:B-1----:R-:W-:Y:S01]  /*73a0*/  FMUL R0, R24.reuse, R4 ;  /* 0x0000000418007220 */ /* 0x042fe20000400000 */
[----:B------:R-:W-:Y:S02]  /*73b0*/  HADD2.F32 R4, -RZ, R28.H1_H1 ;  /* 0x3000001cff047230 */ /* 0x000fe40000004100 */
[C---:B------:R-:W-:Y:S01]  /*73c0*/  FMUL R2, R24.reuse, R5 ;  /* 0x0000000518027220 */ /* 0x040fe20000400000 */
[C---:B------:R-:W-:Y:S01]  /*73d0*/  FMUL R5, R24.reuse, R9 ;  /* 0x0000000918057220 */ /* 0x040fe20000400000 */
[C---:B------:R-:W-:Y:S01]  /*73e0*/  FFMA R0, R27.reuse, R3, R0 ;  /* 0x000000031b007223 */ /* 0x040fe20000000000 */
[C---:B------:R-:W-:Y:S01]  /*73f0*/  FMUL R9, R24.reuse, R13 ;  /* 0x0000000d18097220 */ /* 0x040fe20000400000 */
[C---:B------:R-:W-:Y:S01]  /*7400*/  FFMA R2, R27.reuse, R4, R2 ;  /* 0x000000041b027223 */ /* 0x040fe20000000002 */
[C---:B------:R-:W-:Y:S01]  /*7410*/  FMUL R4, R24.reuse, R8 ;  /* 0x0000000818047220 */ /* 0x040fe20000400000 */
[C---:B------:R-:W-:Y:S01]  /*7420*/  FMUL R8, R24.reuse, R12 ;  /* 0x0000000c18087220 */ /* 0x040fe20000400000 */
[C---:B------:R-:W-:Y:S01]  /*7430*/  FMUL R12, R24.reuse, R16 ;  /* 0x00000010180c7220 */ /* 0x040fe20000400000 */
[C---:B------:R-:W-:Y:S01]  /*7440*/  FMUL R3, R24.reuse, R6 ;  /* 0x0000000618037220 */ /* 0x040fe20000400000 */
[----:B------:R-:W-:Y:S01]  /*7450*/  FMUL R13, R24, R17 ;  /* 0x00000011180d7220 */ /* 0x000fe20000400000 */
[----:B------:R-:W-:Y:S01]  /*7460*/  HADD2.F32 R16, -RZ, R29.H1_H1 ;  /* 0x3000001dff107230 */ /* 0x000fe20000004100 */
[----:B------:R-:W-:Y:S01]  /*7470*/  F2FP.F16.F32.PACK_AB R32, R2, R0 ;  /* 0x000000000220723e */ /* 0x000fe200000000ff */
[C---:B------:R-:W-:Y:S01]  /*7480*/  FMUL R7, R24.reuse, R7 ;  /* 0x0000000718077220 */ /* 0x040fe20000400000 */
[--C-:B------:R-:W-:Y:S02]  /*7490*/  HADD2.F32 R17, -RZ, R30.reuse.H0_H0 ;  /* 0x2000001eff117230 */ /* 0x100fe40000004100 */
[C---:B------:R-:W-:Y:S01]  /*74a0*/  FFMA R3, R27.reuse, R20, R3 ;  /* 0x000000141b037223 */ /* 0x040fe20000000003 */
[----:B------:R-:W-:Y:S02]  /*74b0*/  HADD2.F32 R0, -RZ, R30.H1_H1 ;  /* 0x3000001eff007230 */ /* 0x000fe40000004100 */
[C---:B------:R-:W-:Y:S01]  /*74c0*/  FFMA R7, R27.reuse, R16, R7 ;  /* 0x000000101b077223 */ /* 0x040fe20000000007 */
[--C-:B------:R-:W-:Y:S02]  /*74d0*/  HADD2.F32 R2, -RZ, R31.reuse.H0_H0 ;  /* 0x2000001fff027230 */ /* 0x100fe40000004100 */
[C---:B------:R-:W-:Y:S01]  /*74e0*/  FFMA R4, R27.reuse, R17, R4 ;  /* 0x000000111b047223 */ /* 0x040fe20000000004 */
[C---:B------:R-:W-:Y:S01]  /*74f0*/  FMUL R6, R24.reuse, R10 ;  /* 0x0000000a18067220 */ /* 0x040fe20000400000 */
[C---:B------:R-:W-:Y:S01]  /*7500*/  FFMA R5, R27.reuse, R0, R5 ;  /* 0x000000001b057223 */ /* 0x040fe20000000005 */
[----:B------:R-:W-:Y:S02]  /*7510*/  HADD2.F32 R16, -RZ, R31.H1_H1 ;  /* 0x3000001fff107230 */ /* 0x000fe40000004100 */
[C---:B------:R-:W-:Y:S01]  /*7520*/  FMUL R11, R24.reuse, R11 ;  /* 0x0000000b180b7220 */ /* 0x040fe20000400000 */
[--C-:B----4-:R-:W-:Y:S02]  /*7530*/  HADD2.F32 R0, -RZ, R36.reuse.H0_H0 ;  /* 0x20000024ff007230 */ /* 0x110fe40000004100 */
[----:B------:R-:W-:Y:S01]  /*7540*/  FFMA R6, R27, R2, R6 ;  /* 0x000000021b067223 */ /* 0x000fe20000000006 */
[----:B------:R-:W-:Y:S01]  /*7550*/  F2FP.F16.F32.PACK_AB R33, R7, R3 ;  /* 0x000000030721723e */ /* 0x000fe200000000ff */
[C---:B------:R-:W-:Y:S01]  /*7560*/  FFMA R11, R27.reuse, R16, R11 ;  /* 0x000000101b0b7223 */ /* 0x040fe2000000000b */
[----:B------:R-:W-:Y:S02]  /*7570*/  HADD2.F32 R2, -RZ, R36.H1_H1 ;  /* 0x30000024ff027230 */ /* 0x000fe40000004100 */
[C---:B------:R-:W-:Y:S01]  /*7580*/  FFMA R8, R27.reuse, R0, R8 ;  /* 0x000000001b087223 */ /* 0x040fe20000000008 */
[--C-:B------:R-:W-:Y:S02]  /*7590*/  HADD2.F32 R3, -RZ, R37.reuse.H0_H0 ;  /* 0x20000025ff037230 */ /* 0x100fe40000004100 */
[C---:B------:R-:W-:Y:S01]  /*75a0*/  FMUL R10, R24.reuse, R14 ;  /* 0x0000000e180a7220 */ /* 0x040fe20000400000 */
[----:B------:R-:W-:Y:S02]  /*75b0*/  HADD2.F32 R0, -RZ, R37.H1_H1 ;  /* 0x30000025ff007230 */ /* 0x000fe40000004100 */
[C---:B------:R-:W-:Y:S01]  /*75c0*/  FMUL R15, R24.reuse, R15 ;  /* 0x0000000f180f7220 */ /* 0x040fe20000400000 */
[C---:B------:R-:W-:Y:S01]  /*75d0*/  FFMA R9, R27.reuse, R2, R9 ;  /* 0x000000021b097223 */ /* 0x040fe20000000009 */
[C---:B------:R-:W-:Y:S01]  /*75e0*/  FFMA R10, R27.reuse, R3, R10 ;  /* 0x000000031b0a7223 */ /* 0x040fe2000000000a */
[--C-:B------:R-:W-:Y:S02]  /*75f0*/  HADD2.F32 R2, -RZ, R38.reuse.H0_H0 ;  /* 0x20000026ff027230 */ /* 0x100fe40000004100 */
[----:B------:R-:W-:Y:S01]  /*7600*/  FFMA R15, R27, R0, R15 ;  /* 0x000000001b0f7223 */ /* 0x000fe2000000000f */
[----:B------:R-:W-:Y:S01]  /*7610*/  HADD2.F32 R3, -RZ, R38.H1_H1 ;  /* 0x30000026ff037230 */ /* 0x000fe20000004100 */
[----:B------:R-:W-:Y:S01]  /*7620*/  F2FP.F16.F32.PACK_AB R34, R5, R4 ;  /* 0x000000040522723e */ /* 0x000fe200000000ff */
[--C-:B------:R-:W-:Y:S02]  /*7630*/  HADD2.F32 R0, -RZ, R39.reuse.H0_H0 ;  /* 0x20000027ff007230 */ /* 0x100fe40000004100 */
[C---:B------:R-:W-:Y:S01]  /*7640*/  FMUL R14, R24.reuse, R18 ;  /* 0x00000012180e7220 */ /* 0x040fe20000400000 */
[----:B------:R-:W-:Y:S02]  /*7650*/  HADD2.F32 R4, -RZ, R39.H1_H1 ;  /* 0x30000027ff047230 */ /* 0x000fe40000004100 */
[----:B------:R-:W-:Y:S01]  /*7660*/  FMUL R19, R24, R19 ;  /* 0x0000001318137220 */ /* 0x000fe20000400000 */
[----:B------:R-:W-:Y:S01]  /*7670*/  F2FP.F16.F32.PACK_AB R35, R11, R6 ;  /* 0x000000060b23723e */ /* 0x000fe200000000ff */
[C---:B------:R-:W-:Y:S01]  /*7680*/  FFMA R12, R27.reuse, R2, R12 ;  /* 0x000000021b0c7223 */ /* 0x040fe2000000000c */
[C---:B------:R-:W-:Y:S01]  /*7690*/  FFMA R13, R27.reuse, R3, R13 ;  /* 0x000000031b0d7223 */ /* 0x040fe2000000000d */
[C---:B------:R-:W-:Y:S01]  /*76a0*/  FFMA R14, R27.reuse, R0, R14 ;  /* 0x000000001b0e7223 */ /* 0x040fe2000000000e */
[----:B------:R-:W-:Y:S01]  /*76b0*/  FFMA R19, R27, R4, R19 ;  /* 0x000000041b137223 */ /* 0x000fe20000000013 */
[----:B------:R1:W-:Y:S01]  /*76c0*/  STS.128 [R66+UR44+0x200], R32 ;  /* 0x0002002042007988 */ /* 0x0003e20008000c2c */
[----:B------:R-:W-:Y:S02]  /*76d0*/  F2FP.F16.F32.PACK_AB R8, R9, R8 ;  /* 0x000000080908723e */ /* 0x000fe400000000ff */
[----:B------:R-:W-:Y:S02]  /*76e0*/  F2FP.F16.F32.PACK_AB R9, R15, R10 ;  /* 0x0000000a0f09723e */ /* 0x000fe400000000ff */
[----:B------:R-:W-:Y:S02]  /*76f0*/  F2FP.F16.F32.PACK_AB R10, R13, R12 ;  /* 0x0000000c0d0a723e */ /* 0x000fe400000000ff */
[----:B------:R-:W-:Y:S05]  /*7700*/  F2FP.F16.F32.PACK_AB R11, R19, R14 ;  /* 0x0000000e130b723e */ /* 0x000fea00000000ff */
[----:B------:R1:W-:Y:S01]  /*7710*/  STS.128 [R67+0x200], R8 ;  /* 0x0002000843007388 */ /* 0x0003e20000000c00 */
[----:B------:R-:W-:Y:S01]  /*7720*/  @!PT LDS RZ, [RZ] ;  /* 0x00000000fffff984 */ /* 0x000fe20000000800 */
[----:B------:R-:W-:Y:S01]  /*7730*/  @!PT LDS RZ, [RZ] ;  /* 0x00000000fffff984 */ /* 0x000fe20000000800 */
[----:B------:R-:W-:Y:S01]  /*7740*/  @!PT LDS RZ, [RZ] ;  /* 0x00000000fffff984 */ /* 0x000fe20000000800 */
[----:B------:R-:W-:Y:S01]  /*7750*/  @!PT LDS RZ, [RZ] ;  /* 0x00000000fffff984 */ /* 0x000fe20000000800 */
[----:B------:R2:W-:Y:S07]  /*7760*/  MEMBAR.ALL.CTA ;  /* 0x0000000000007992 */ /* 0x0005ee0000008000 */
[----:B--2---:R-:W2:Y:S02]  /*7770*/  FENCE.VIEW.ASYNC.S ;  /* 0x00000000000073c6 */ /* 0x004ea40000000000 */
[----:B--2---:R-:W-:Y:S06]  /*7780*/  BAR.SYNC.DEFER_BLOCKING 0x1, 0x80 ;  /* 0x0042000000007b1d */ /* 0x004fec0000010000 */
[----:B------:R-:W-:Y:S05]  /*7790*/  @P0 BRA `(.L_x_120) ;  /* 0x0000000000480947 */ /* 0x000fea0003800000 */
[----:B------:R-:W-:Y:S01]  /*77a0*/  UIADD3 UR4, UPT, UPT, UR44, 0x200, URZ ;  /* 0x000002002c047890 */ /* 0x000fe2000fffe0ff */
[----:B------:R-:W-:Y:S01]  /*77b0*/  R2UR UR10, R62 ;  /* 0x000000003e0a72ca */ /* 0x000fe200000e0000 */
[----:B------:R-:W-:Y:S01]  /*77c0*/  UMOV UR9, UR46 ;  /* 0x0000002e00097c82 */ /* 0x000fe20008000000 */
[----:B------:R-:W-:Y:S01]  /*77d0*/  R2UR UR11, R60 ;  /* 0x000000003c0b72ca */ /* 0x000fe200000e0000 */
[----:B------:R-:W-:Y:S01]  /*77e0*/  UIADD3 UR6, UPT, UPT, UR44, 0xa00, URZ ;  /* 0x00000a002c067890 */ /* 0x000fe2000fffe0ff */
[----:B------:R-:W-:Y:S01]  /*77f0*/  R2UR UR12, R61 ;  /* 0x000000003d0c72ca */ /* 0x000fe200000e0000 */
[----:B------:R-:W-:Y:S01]  /*7800*/  IMAD.U32 R50, RZ, RZ, UR4 ;  /* 0x00000004ff327e24 */ /* 0x000fe2000f8e00ff */
[----:B------:R-:W-:Y:S02]  /*7810*/  UIADD3 UR4, UP0, UPT, UR62, 0x680, URZ ;  /* 0x000006803e047890 */ /* 0x000fe4000ff1e0ff */
[----:B------:R-:W-:Y:S02]  /*7820*/  UIADD3 UR7, UPT, UPT, UR46, 0x40, URZ ;  /* 0x000000402e077890 */ /* 0x000fe4000fffe0ff */
[----:B------:R-:W-:Y:S01]  /*7830*/  R2UR UR8, R50 ;  /* 0x00000000320872ca */ /* 0x000fe200000e0000 */
[----:B------:R-:W-:Y:S11]  /*7840*/  UIADD3.X UR5, UPT, UPT, URZ, UR63, URZ, UP0, !UPT ;  /* 0x0000003fff057290 */ /* 0x000ff600087fe4ff */
[----:B------:R-:W-:Y:S01]  /*7850*/  @!UPT UIADD3 URZ, UPT, UPT, URZ, URZ, URZ ;  /* 0x000000fffffff290 */ /* 0x000fe2000fffe0ff */
[----:B------:R2:W-:Y:S02]  /*7860*/  UTMASTG.4D.IM2COL [UR8], [UR4] ;  /* 0x00000008040073b5 */ /* 0x0005e40008058000 */
[----:B--2---:R-:W-:Y:S01]  /*7870*/  UMOV UR8, UR6 ;  /* 0x0000000600087c82 */ /* 0x004fe20008000000 */
[----:B------:R-:W-:Y:S02]  /*7880*/  UMOV UR9, UR7 ;  /* 0x0000000700097c82 */ /* 0x000fe40008000000 */
[----:B------:R2:W-:Y:S01]  /*7890*/  UTMASTG.4D.IM2COL [UR8], [UR4] ;  /* 0x00000008040073b5 */ /* 0x0005e20008058000 */
[----:B------:R0:W-:Y:S01]  /*78a0*/  UTMACMDFLUSH ;  /* 0x00000000000079b7 */ /* 0x0001e20000000000 */
[----:B--2---:R-:W-:Y:S04]  /*78b0*/  DEPBAR.LE SB0, 0x1 ;  /* 0x000080400000791a */ /* 0x004fe80000000000 */
.L_x_120:
[----:B------:R-:W-:Y:S05]  /*78c0*/  BSYNC.RECONVERGENT B0 ;  /* 0x0000000000007941 */ /* 0x000fea0003800200 */
.L_x_119:
[----:B------:R-:W-:Y:S01]  /*78d0*/  BAR.SYNC.DEFER_BLOCKING 0x1, 0x80 ;  /* 0x0042000000007b1d */ /* 0x000fe20000010000 */
[----:B------:R-:W-:Y:S01]  /*78e0*/  ISETP.NE.AND P1, PT, R65, RZ, PT ;  /* 0x000000ff4100720c */ /* 0x000fe20003f25270 */
[----:B------:R-:W-:Y:S01]  /*78f0*/  UISETP.NE.AND UP0, UPT, UR49, URZ, UPT ;  /* 0x000000ff3100728c */ /* 0x000fe2000bf05270 */
[----:B------:R-:W-:Y:S11]  /*7900*/  LEA R4, R26, UR44, 0x3 ;  /* 0x0000002c1a047c11 */ /* 0x000ff6000f8e18ff */
[----:B------:R-:W-:Y:S01]  /*7910*/  @P1 SHF.L.U32 R3, R53, 0x1f, RZ ;  /* 0x0000001f35031819 */ /* 0x000fe200000006ff */
[----:B------:R-:W-:Y:S06]  /*7920*/  BRA.U !UP0, `(.L_x_121) ;  /* 0x0000000108247547 */ /* 0x000fec000b800000 */
[----:B------:R-:W2:Y:S01]  /*7930*/  S2R R0, SR_CgaCtaId ;  /* 0x0000000000007919 */ /* 0x000ea20000008800 */
[----:B------:R-:W-:Y:S01]  /*7940*/  IMAD.U32 R2, RZ, RZ, UR47 ;  /* 0x0000002fff027e24 */ /* 0x000fe2000f8e00ff */
[----:B------:R-:W-:Y:S04]  /*7950*/  UIADD3 UR4, UPT, UPT, UR47, 0x1, URZ ;  /* 0x000000012f047890 */ /* 0x000fe8000fffe0ff */
[----:B------:R-:W-:Y:S01]  /*7960*/  @P1 LEA R2, R2, UR44, 0x3 ;  /* 0x0000002c02021c11 */ /* 0x000fe2000f8e18ff */
[----:B------:R-:W-:Y:S04]  /*7970*/  UISETP.NE.AND UP0, UPT, UR4, 0x4, UPT ;  /* 0x000000040400788c */ /* 0x000fe8000bf05270 */
[----:B------:R-:W-:Y:S01]  /*7980*/  @P1 VIADD R2, R2, 0xf0 ;  /* 0x000000f002021836 */ /* 0x000fe20000000000 */
[----:B------:R-:W-:Y:S04]  /*7990*/  USEL UR47, UR4, URZ, UP0 ;  /* 0x000000ff042f7287 */ /* 0x000fe80008000000 */
[----:B--2---:R-:W-:Y:S04]  /*79a0*/  @P1 PRMT R0, R0, 0x654, R2 ;  /* 0x0000065400001816 */ /* 0x004fe80000000002 */
[----:B------:R2:W-:Y:S04]  /*79b0*/  @P1 SYNCS.ARRIVE.TRANS64.RED.A1T0 RZ, [R0+URZ], RZ ;  /* 0x000000ff00ff19a7 */ /* 0x0005e800081004ff */
.L_x_121:
[----:B------:R-:W3:Y:S01]  /*79c0*/  @P1 SYNCS.PHASECHK.TRANS64.TRYWAIT P0, [R4+URZ+0xd0], R3 ;  /* 0x0000d003040015a7 */ /* 0x000ee200080011ff */
[----:B------:R-:W-:Y:S01]  /*79d0*/  BSSY B1, `(.L_x_122) ;  /* 0x0000012000017945 */ /* 0x000fe20003800000 */
[----:B---3--:R-:W-:Y:S03]  /*79e0*/  @P1 SEL R68, RZ, 0x1, !P0 ;  /* 0x00000001ff441807 */ /* 0x008fe60004000000 */
[----:B------:R-:W-:Y:S05]  /*79f0*/  @!P1 BRA `(.L_x_123) ;  /* 0x00000000003c9947 */ /* 0x000fea0003800000 */
[----:B------:R-:W-:Y:S01]  /*7a00*/  ISETP.NE.AND P1, PT, R69, RZ, PT ;  /* 0x000000ff4500720c */ /* 0x000fe20003f25270 */
[----:B------:R-:W-:Y:S01]  /*7a10*/  BSSY B0, `(.L_x_124) ;  /* 0x0000009000007945 */ /* 0x000fe20003800000 */
[----:B------:R-:W-:Y:S11]  /*7a20*/  ISETP.NE.AND P0, PT, R68, RZ, PT ;  /* 0x000000ff4400720c */ /* 0x000ff60003f05270 */
[----:B------:R-:W-:Y:S05]  /*7a30*/  @P1 IMAD R3, R26, 0x1000, R66 ;  /* 0x000010001a031824 */ /* 0x000fea00078e0242 */
[----:B------:R-:W-:Y:S05]  /*7a40*/  @P1 IADD3 R2, PT, PT, R3, UR44, RZ ;  /* 0x0000002c03021c10 */ /* 0x000fea000fffe0ff */
[----:B------:R-:W-:Y:S01]  /*7a50*/  @P1 IMAD.IADD R2, R71, 0x1, R2 ;  /* 0x0000000147021824 */ /* 0x000fe200078e0202 */
[----:B------:R-:W-:Y:S06]  /*7a60*/  @P0 BRA `(.L_x_125) ;  /* 0x00000000000c0947 */ /* 0x000fec0003800000 */
[----:B--2---:R-:W-:Y:S04]  /*7a70*/  SHF.L.U32 R0, R53, 0x1f, RZ ;  /* 0x0000001f35007819 */ /* 0x004fe800000006ff */
[----:B------:R-:W2:Y:S02]  /*7a80*/  SYNCS.PHASECHK.TRANS64.TRYWAIT P0, [R4+URZ+0xd0], R0 ;  /* 0x0000d000040075a7 */ /* 0x000ea400080011ff */
[----:B--2---:R-:W-:Y:S05]  /*7a90*/  @!P0 BRA `(.L_x_126) ;  /* 0x0000002800908947 */ /* 0x004fea0003800000 */
.L_x_125:
[----:B------:R-:W-:Y:S05]  /*7aa0*/  BSYNC B0 ;  /* 0x0000000000007941 */ /* 0x000fea0003800000 */
.L_x_124:
[----:B------:R-:W-:Y:S02]  /*7ab0*/  ISETP.NE.AND P0, PT, R69, RZ, PT ;  /* 0x000000ff4500720c */ /* 0x000fe40003f05270 */
[----:B------:R-:W-:Y:S11]  /*7ac0*/  IADD3 R26, PT, PT, R26, 0x1, RZ ;  /* 0x000000011a1a7810 */ /* 0x000ff60007ffe0ff */
[----:B------:R3:W4:Y:S04]  /*7ad0*/  @P0 LDS.128 R28, [R3+UR44+0x200] ;  /* 0x0002002c031c0984 */ /* 0x0007280008000c00 */
[----:B------:R3:W1:Y:S02]  /*7ae0*/  @P0 LDS.128 R36, [R2+0x200] ;  /* 0x0002000002240984 */ /* 0x0006640000000c00 */
.L_x_123:
[----:B------:R-:W-:Y:S05]  /*7af0*/  BSYNC B1 ;  /* 0x0000000000017941 */ /* 0x000fea0003800000 */
.L_x_122:
[----:B--2---:R-:W-:Y:S05]  /*7b00*/  VIADD R0, R25, 0x10 ;  /* 0x0000001019007836 */ /* 0x004fea0000000000 */
[----:B------:R-:W-:Y:S04]  /*7b10*/  SHF.R.U32.HI R0, RZ, 0x15, R0 ;  /* 0x00000015ff007819 */ /* 0x000fe80000011600 */
[----:B------:R-:W-:Y:S11]  /*7b20*/  LOP3.LUT P0, RZ, R0, 0x3, R46, 0x48, !PT ;  /* 0x0000000300ff7812 */ /* 0x000ff6000780482e */
[----:B------:R-:W-:Y:S02]  /*7b30*/  @!UPT UIADD3 URZ, UPT, UPT, URZ, URZ, URZ ;  /* 0x000000fffffff290 */ /* 0x000fe4000fffe0ff */
[----:B------:R-:W-:Y:S05]  /*7b40*/  @!P0 BRA `(.L_x_127) ;  /* 0x0000000000408947 */ /* 0x000fea0003800000 */
[----:B------:R-:W2:Y:S01]  /*7b50*/  LDCU.64 UR8, c[0x4][0x70] ;  /* 0x01000e00ff0877ac */ /* 0x000ea20008000a00 */
[----:B---3--:R-:W-:Y:S01]  /*7b60*/  MOV R3, 0x0 ;  /* 0x0000000000037802 */ /* 0x008fe20000000f00 */
[----:B------:R-:W-:Y:S02]  /*7b70*/  HFMA2 R12, -RZ, RZ, 0, 5.9604644775390625e-08 ;  /* 0x00000001ff0c7431 */ /* 0x000fe400000001ff */
[----:B-1----:R-:W-:Y:S02]  /*7b80*/  IMAD.MOV.U32 R8, RZ, RZ, 0x192 ;  /* 0x00000192ff087424 */ /* 0x002fe400078e00ff */
[----:B------:R-:W-:Y:S01]  /*7b90*/  IMAD.MOV.U32 R13, RZ, RZ, RZ ;  /* 0x000000ffff0d7224 */ /* 0x000fe200078e00ff */
[----:B------:R-:W1:Y:S01]  /*7ba0*/  LDCU.64 UR6, c[0x4][0x78] ;  /* 0x01000f00ff0677ac */ /* 0x000e620008000a00 */
[----:B------:R-:W3:Y:S01]  /*7bb0*/  LDC.64 R2, c[0x4][R3] ;  /* 0x0100000003027b82 */ /* 0x000ee20000000a00 */
[----:B------:R-:W5:Y:S01]  /*7bc0*/  LDCU.64 UR4, c[0x4][0x10] ;  /* 0x01000200ff0477ac */ /* 0x000f620008000a00 */
[----:B--2---:R-:W-:Y:S01]  /*7bd0*/  MOV R5, UR9 ;  /* 0x0000000900057c02 */ /* 0x004fe20008000f00 */
[----:B------:R-:W-:Y:S01]  /*7be0*/  IMAD.U32 R4, RZ, RZ, UR8 ;  /* 0x00000008ff047e24 */ /* 0x000fe2000f8e00ff */
[----:B-1----:R-:W-:Y:S01]  /*7bf0*/  MOV R7, UR7 ;  /* 0x0000000700077c02 */ /* 0x002fe20008000f00 */
[----:B------:R-:W-:Y:S01]  /*7c00*/  IMAD.U32 R6, RZ, RZ, UR6 ;  /* 0x00000006ff067e24 */ /* 0x000fe2000f8e00ff */
[----:B-----5:R-:W-:Y:S01]  /*7c10*/  MOV R11, UR5 ;  /* 0x00000005000b7c02 */ /* 0x020fe20008000f00 */
[----:B------:R-:W-:Y:S02]  /*7c20*/  IMAD.U32 R10, RZ, RZ, UR4 ;  /* 0x00000004ff0a7e24 */ /* 0x000fe4000f8e00ff */
[----:B------:R-:W-:Y:S07]  /*7c30*/  LEPC R20, `(.L_x_127) ;  /* 0x000000001014794e */ /* 0x000fee0000000000 */
[----:B---34-:R-:W-:Y:S05]  /*7c40*/  CALL.ABS.NOINC R2 ;  /* 0x0000000002007343 */ /* 0x018fea0003c00000 */
.L_x_127:
[----:B------:R-:W-:Y:S01]  /*7c50*/  ISETP.NE.AND P6, PT, R65, RZ, PT ;  /* 0x000000ff4100720c */ /* 0x000fe20003fc5270 */
[----:B------:R-:W2:Y:S01]  /*7c60*/  S2R R70, SR_CgaCtaId ;  /* 0x0000000000467919 */ /* 0x000ea20000008800 */
[----:B------:R-:W-:Y:S05]  /*7c70*/  WARPSYNC.ALL ;  /* 0x0000000000007948 */ /* 0x000fea0003800000 */
[----:B------:R-:W-:Y:S01]  /*7c80*/  R2UR UR4, R25 ;  /* 0x00000000190472ca */ /* 0x000fe200000e0000 */
[--C-:B---34-:R-:W-:Y:S01]  /*7c90*/  HADD2.F32 R3, -RZ, R28.reuse.H0_H0 ;  /* 0x2000001cff037230 */ /* 0x118fe20000004100 */
[----:B------:R-:W-:Y:S01]  /*7ca0*/  ISETP.NE.AND P0, PT, R55, RZ, PT ;  /* 0x000000ff3700720c */ /* 0x000fe20003f05270 */
[--C-:B------:R-:W-:Y:S01]  /*7cb0*/  HADD2.F32 R20, -RZ, R29.reuse.H0_H0 ;  /* 0x2000001dff147230 */ /* 0x100fe20000004100 */
[----:B------:R-:W-:Y:S01]  /*7cc0*/  BSSY.RECONVERGENT B0, `(.L_x_128) ;  /* 0x0000057000007945 */ /* 0x000fe20003800200 */
[----:B------:R-:W-:Y:S08]  /*7cd0*/  HADD2.F32 R21, -RZ, R29.H1_H1 ;  /* 0x3000001dff157230 */ /* 0x000ff00000004100 */
[----:B-1----:R-:W1:Y:S02]  /*7ce0*/  LDTM.x16 R4, tmem[UR4+0x10] ;  /* 0x00001004000479ee */ /* 0x002e640008240000 */
        /* <DEDUP_REMOVED lines=9> */
[C---:B------:R-:W-:Y:S01]  /*7d80*/  FFMA R3, R27.reuse, R20, R3 ;  /* 0x000000141b037223 */ /* 0x040fe20000000003 */
[----:B------:R-:W-:Y:S01]  /*7d90*/  FFMA R7, R27, R21, R7 ;  /* 0x000000151b077223 */ /* 0x000fe20000000007 */
[----:B------:R-:W-:Y:S01]  /*7da0*/  FMUL R12, R24, R16 ;  /* 0x00000010180c7220 */ /* 0x000fe20000400000 */
[----:B------:R-:W-:Y:S01]  /*7db0*/  F2FP.F16.F32.PACK_AB R32, R2, R0 ;  /* 0x000000000220723e */ /* 0x000fe200000000ff */
[--C-:B------:R-:W-:Y:S02]  /*7dc0*/  HADD2.F32 R16, -RZ, R30.reuse.H0_H0 ;  /* 0x2000001eff107230 */ /* 0x100fe40000004100 */
[C---:B------:R-:W-:Y:S01]  /*7dd0*/  FMUL R5, R24.reuse, R9 ;  /* 0x0000000918057220 */ /* 0x040fe20000400000 */
[----:B------:R-:W-:Y:S01]  /*7de0*/  HADD2.F32 R0, -RZ, R30.H1_H1 ;  /* 0x3000001eff007230 */ /* 0x000fe20000004100 */
[----:B------:R-:W-:Y:S01]  /*7df0*/  F2FP.F16.F32.PACK_AB R33, R7, R3 ;  /* 0x000000030721723e */ /* 0x000fe200000000ff */
[--C-:B------:R-:W-:Y:S02]  /*7e00*/  HADD2.F32 R2, -RZ, R31.reuse.H0_H0 ;  /* 0x2000001fff027230 */ /* 0x100fe40000004100 */
[C---:B------:R-:W-:Y:S01]  /*7e10*/  FMUL R6, R24.reuse, R10 ;  /* 0x0000000a18067220 */ /* 0x040fe20000400000 */
[----:B------:R-:W-:Y:S02]  /*7e20*/  HADD2.F32 R3, -RZ, R31.H1_H1 ;  /* 0x3000001fff037230 */ /* 0x000fe40000004100 */
[C---:B------:R-:W-:Y:S01]  /*7e30*/  FMUL R11, R24.reuse, R11 ;  /* 0x0000000b180b7220 */ /* 0x040fe20000400000 */
[C---:B------:R-:W-:Y:S01]  /*7e40*/  FFMA R4, R27.reuse, R16, R4 ;  /* 0x000000101b047223 */ /* 0x040fe20000000004 */
[C---:B------:R-:W-:Y:S01]  /*7e50*/  FFMA R5, R27.reuse, R0, R5 ;  /* 0x000000001b057223 */ /* 0x040fe20000000005 */
[C---:B------:R-:W-:Y:S01]  /*7e60*/  FFMA R6, R27.reuse, R2, R6 ;  /* 0x000000021b067223 */ /* 0x040fe20000000006 */
[--C-:B------:R-:W-:Y:S02]  /*7e70*/  HADD2.F32 R0, -RZ, R36.reuse.H0_H0 ;  /* 0x20000024ff007230 */ /* 0x100fe40000004100 */
[C---:B------:R-:W-:Y:S01]  /*7e80*/  FFMA R11, R27.reuse, R3, R11 ;  /* 0x000000031b0b7223 */ /* 0x040fe2000000000b */
[----:B------:R-:W-:Y:S02]  /*7e90*/  HADD2.F32 R2, -RZ, R36.H1_H1 ;  /* 0x30000024ff027230 */ /* 0x000fe40000004100 */
[C---:B------:R-:W-:Y:S01]  /*7ea0*/  FMUL R9, R24.reuse, R13 ;  /* 0x0000000d18097220 */ /* 0x040fe20000400000 */
[--C-:B------:R-:W-:Y:S02]  /*7eb0*/  HADD2.F32 R3, -RZ, R37.reuse.H0_H0 ;  /* 0x20000025ff037230 */ /* 0x100fe40000004100 */
[C---:B------:R-:W-:Y:S01]  /*7ec0*/  FMUL R10, R24.reuse, R14 ;  /* 0x0000000e180a7220 */ /* 0x040fe20000400000 */
[C---:B------:R-:W-:Y:S01]  /*7ed0*/  FFMA R8, R27.reuse, R0, R8 ;  /* 0x000000001b087223 */ /* 0x040fe20000000008 */
[C---:B------:R-:W-:Y:S01]  /*7ee0*/  FFMA R9, R27.reuse, R2, R9 ;  /* 0x000000021b097223 */ /* 0x040fe20000000009 */
[----:B------:R-:W-:Y:S02]  /*7ef0*/  HADD2.F32 R0, -RZ, R37.H1_H1 ;  /* 0x30000025ff007230 */ /* 0x000fe40000004100 */
[----:B------:R-:W-:Y:S01]  /*7f00*/  FFMA R10, R27, R3, R10 ;  /* 0x000000031b0a7223 */ /* 0x000fe2000000000a */
[C---:B------:R-:W-:Y:S01]  /*7f10*/  FMUL R15, R24.reuse, R15 ;  /* 0x0000000f180f7220 */ /* 0x040fe20000400000 */
[--C-:B------:R-:W-:Y:S01]  /*7f20*/  HADD2.F32 R2, -RZ, R38.reuse.H0_H0 ;  /* 0x20000026ff027230 */ /* 0x100fe20000004100 */
[----:B------:R-:W-:Y:S01]  /*7f30*/  F2FP.F16.F32.PACK_AB R34, R5, R4 ;  /* 0x000000040522723e */ /* 0x000fe200000000ff */
[----:B------:R-:W-:Y:S02]  /*7f40*/  HADD2.F32 R3, -RZ, R38.H1_H1 ;  /* 0x30000026ff037230 */ /* 0x000fe40000004100 */
[C---:B------:R-:W-:Y:S01]  /*7f50*/  FMUL R13, R24.reuse, R17 ;  /* 0x00000011180d7220 */ /* 0x040fe20000400000 */
[--C-:B------:R-:W-:Y:S02]  /*7f60*/  HADD2.F32 R4, -RZ, R39.reuse.H0_H0 ;  /* 0x20000027ff047230 */ /* 0x100fe40000004100 */
[C---:B------:R-:W-:Y:S01]  /*7f70*/  FMUL R14, R24.reuse, R18 ;  /* 0x00000012180e7220 */ /* 0x040fe20000400000 */
[----:B------:R-:W-:Y:S02]  /*7f80*/  HADD2.F32 R5, -RZ, R39.H1_H1 ;  /* 0x30000027ff057230 */ /* 0x000fe40000004100 */
[----:B------:R-:W-:Y:S01]  /*7f90*/  FFMA R15, R27, R0, R15 ;  /* 0x000000001b0f7223 */ /* 0x000fe2000000000f */
        /* <DEDUP_REMOVED lines=10> */
[----:B------:R-:W-:Y:S02]  /*8040*/  F2FP.F16.F32.PACK_AB R11, R19, R14 ;  /* 0x0000000e130b723e */ /* 0x000fe400000000ff */
[----:B------:R-:W-:Y:S02]  /*8050*/  MOV R0, UR47 ;  /* 0x0000002f00007c02 */ /* 0x000fe40008000f00 */
[----:B------:R-:W-:Y:S01]  /*8060*/  LEA R2, R26, UR44, 0x3 ;  /* 0x0000002c1a027c11 */ /* 0x000fe2000f8e18ff */
[----:B------:R1:W-:Y:S01]  /*8070*/  STS.128 [R67+0x1200], R8 ;  /* 0x0012000843007388 */ /* 0x0003e20000000c00 */
[----:B------:R-:W-:Y:S02]  /*8080*/  @P6 LEA R0, R0, UR44, 0x3 ;  /* 0x0000002c00006c11 */ /* 0x000fe4000f8e18ff */
[----:B------:R-:W-:Y:S02]  /*8090*/  @P6 SHF.L.U32 R3, R53, 0x1f, RZ ;  /* 0x0000001f35036819 */ /* 0x000fe400000006ff */
[----:B------:R-:W-:Y:S01]  /*80a0*/  @P6 IADD3 R0, PT, PT, R0, 0xf0, RZ ;  /* 0x000000f000006810 */ /* 0x000fe20007ffe0ff */
[----:B------:R-:W-:Y:S01]  /*80b0*/  @!PT LDS RZ, [RZ] ;  /* 0x00000000fffff984 */ /* 0x000fe20000000800 */
[----:B------:R-:W-:Y:S01]  /*80c0*/  @!PT LDS RZ, [RZ] ;  /* 0x00000000fffff984 */ /* 0x000fe20000000800 */
[----:B------:R-:W-:Y:S01]  /*80d0*/  @!PT LDS RZ, [RZ] ;  /* 0x00000000fffff984 */ /* 0x000fe20000000800 */
[----:B------:R-:W-:Y:S01]  /*80e0*/  @!PT LDS RZ, [RZ] ;  /* 0x00000000fffff984 */ /* 0x000fe20000000800 */
[----:B------:R3:W-:Y:S06]  /*80f0*/  MEMBAR.ALL.CTA ;  /* 0x0000000000007992 */ /* 0x0007ec0000008000 */
[----:B---3--:R-:W3:Y:S01]  /*8100*/  FENCE.VIEW.ASYNC.S ;  /* 0x00000000000073c6 */ /* 0x008ee20000000000 */
[----:B--2---:R-:W-:Y:S01]  /*8110*/  @P6 PRMT R0, R70, 0x654, R0 ;  /* 0x0000065446006816 */ /* 0x004fe20000000000 */
[----:B---3--:R-:W-:Y:S06]  /*8120*/  BAR.SYNC.DEFER_BLOCKING 0x1, 0x80 ;  /* 0x0042000000007b1d */ /* 0x008fec0000010000 */
[----:B------:R-:W-:Y:S05]  /*8130*/  @P0 BRA `(.L_x_129) ;  /* 0x00000000003c0947 */ /* 0x000fea0003800000 */
[----:B------:R-:W-:Y:S01]  /*8140*/  R2UR UR10, R62 ;  /* 0x000000003e0a72ca */ /* 0x000fe200000e0000 */
[----:B------:R-:W-:Y:S01]  /*8150*/  UIADD3 UR4, UP0, UPT, UR62, 0x680, URZ ;  /* 0x000006803e047890 */ /* 0x000fe2000ff1e0ff */
[----:B------:R-:W-:Y:S01]  /*8160*/  R2UR UR11, R60 ;  /* 0x000000003c0b72ca */ /* 0x000fe200000e0000 */
[----:B------:R-:W-:Y:S01]  /*8170*/  UIADD3 UR8, UPT, UPT, UR44, 0x1200, URZ ;  /* 0x000012002c087890 */ /* 0x000fe2000fffe0ff */
[----:B------:R-:W-:Y:S01]  /*8180*/  R2UR UR12, R61 ;  /* 0x000000003d0c72ca */ /* 0x000fe200000e0000 */
[----:B------:R-:W-:Y:S02]  /*8190*/  UIADD3 UR9, UPT, UPT, UR46, 0x10, URZ ;  /* 0x000000102e097890 */ /* 0x000fe4000fffe0ff */
[----:B------:R-:W-:Y:S02]  /*81a0*/  UIADD3.X UR5, UPT, UPT, URZ, UR63, URZ, UP0, !UPT ;  /* 0x0000003fff057290 */ /* 0x000fe400087fe4ff */
[----:B------:R-:W-:Y:S02]  /*81b0*/  UIADD3 UR6, UPT, UPT, UR44, 0x1a00, URZ ;  /* 0x00001a002c067890 */ /* 0x000fe4000fffe0ff */
[----:B------:R-:W-:Y:S06]  /*81c0*/  UIADD3 UR7, UPT, UPT, UR46, 0x50, URZ ;  /* 0x000000502e077890 */ /* 0x000fec000fffe0ff */
[----:B------:R2:W-:Y:S02]  /*81d0*/  UTMASTG.4D.IM2COL [UR8], [UR4] ;  /* 0x00000008040073b5 */ /* 0x0005e40008058000 */
[----:B--2---:R-:W-:Y:S01]  /*81e0*/  UMOV UR8, UR6 ;  /* 0x0000000600087c82 */ /* 0x004fe20008000000 */
[----:B------:R-:W-:Y:S02]  /*81f0*/  UMOV UR9, UR7 ;  /* 0x0000000700097c82 */ /* 0x000fe40008000000 */
[----:B------:R2:W-:Y:S01]  /*8200*/  UTMASTG.4D.IM2COL [UR8], [UR4] ;  /* 0x00000008040073b5 */ /* 0x0005e20008058000 */
[----:B------:R0:W-:Y:S01]  /*8210*/  UTMACMDFLUSH ;  /* 0x00000000000079b7 */ /* 0x0001e20000000000 */
[----:B--2---:R-:W-:Y:S04]  /*8220*/  DEPBAR.LE SB0, 0x1 ;  /* 0x000080400000791a */ /* 0x004fe80000000000 */
.L_x_129:
[----:B------:R-:W-:Y:S05]  /*8230*/  BSYNC.RECONVERGENT B0 ;  /* 0x0000000000007941 */ /* 0x000fea0003800200 */
.L_x_128:
[----:B------:R-:W-:Y:S01]  /*8240*/  BAR.SYNC.DEFER_BLOCKING 0x1, 0x80 ;  /* 0x0042000000007b1d */ /* 0x000fe20000010000 */
[----:B------:R-:W-:Y:S04]  /*8250*/  UIADD3 UR4, UPT, UPT, UR47, 0x1, URZ ;  /* 0x000000012f047890 */ /* 0x000fe8000fffe0ff */
[----:B------:R-:W-:Y:S04]  /*8260*/  UISETP.NE.AND UP0, UPT, UR4, 0x4, UPT ;  /* 0x000000040400788c */ /* 0x000fe8000bf05270 */
[----:B------:R-:W-:Y:S01]  /*8270*/  USEL UR45, UR4, URZ, UP0 ;  /* 0x000000ff042d7287 */ /* 0x000fe20008000000 */
[----:B------:R2:W-:Y:S01]  /*8280*/  @P6 SYNCS.ARRIVE.TRANS64.RED.A1T0 RZ, [R0+URZ], RZ ;  /* 0x000000ff00ff69a7 */ /* 0x0005e200081004ff */
[----:B------:R-:W-:Y:S01]  /*8290*/  BSSY B1, `(.L_x_130) ;  /* 0x0000013000017945 */ /* 0x000fe20003800000 */
[----:B------:R-:W3:Y:S02]  /*82a0*/  @P6 SYNCS.PHASECHK.TRANS64.TRYWAIT P0, [R2+URZ+0xd0], R3 ;  /* 0x0000d003020065a7 */ /* 0x000ee400080011ff */
[----:B---3--:R-:W-:Y:S01]  /*82b0*/  @P6 SEL R68, RZ, 0x1, !P0 ;  /* 0x00000001ff446807 */ /* 0x008fe20004000000 */
[----:B--2---:R-:W-:Y:S06]  /*82c0*/  @!P6 BRA `(.L_x_131) ;  /* 0x00000000003ce947 */ /* 0x004fec0003800000 */
[----:B------:R-:W-:Y:S01]  /*82d0*/  ISETP.NE.AND P1, PT, R69, RZ, PT ;  /* 0x000000ff4500720c */ /* 0x000fe20003f25270 */
[----:B------:R-:W-:Y:S01]  /*82e0*/  BSSY B0, `(.L_x_132) ;  /* 0x0000009000007945 */ /* 0x000fe20003800000 */
[----:B------:R-:W-:Y:S11]  /*82f0*/  ISETP.NE.AND P0, PT, R68, RZ, PT ;  /* 0x000000ff4400720c */ /* 0x000ff60003f05270 */
[----:B------:R-:W-:Y:S05]  /*8300*/  @P1 IMAD R3, R26, 0x1000, R66 ;  /* 0x000010001a031824 */ /* 0x000fea00078e0242 */
[----:B------:R-:W-:Y:S05]  /*8310*/  @P1 IADD3 R0, PT, PT, R3, UR44, RZ ;  /* 0x0000002c03001c10 */ /* 0x000fea000fffe0ff */
[----:B------:R-:W-:Y:S01]  /*8320*/  @P1 IMAD.IADD R0, R71, 0x1, R0 ;  /* 0x0000000147001824 */ /* 0x000fe200078e0200 */
[----:B------:R-:W-:Y:S06]  /*8330*/  @P0 BRA `(.L_x_133) ;  /* 0x00000000000c0947 */ /* 0x000fec0003800000 */
[----:B------:R-:W-:Y:S04]  /*8340*/  SHF.L.U32 R4, R53, 0x1f, RZ ;  /* 0x0000001f35047819 */ /* 0x000fe800000006ff */
[----:B------:R-:W2:Y:S02]  /*8350*/  SYNCS.PHASECHK.TRANS64.TRYWAIT P0, [R2+URZ+0xd0], R4 ;  /* 0x0000d004020075a7 */ /* 0x000ea400080011ff */
[----:B--2---:R-:W-:Y:S05]  /*8360*/  @!P0 BRA `(.L_x_134) ;  /* 0x0000002000708947 */ /* 0x004fea0003800000 */
.L_x_133:
[----:B------:R-:W-:Y:S05]  /*8370*/  BSYNC B0 ;  /* 0x0000000000007941 */ /* 0x000fea0003800000 */
.L_x_132:
[----:B------:R-:W-:Y:S02]  /*8380*/  ISETP.NE.AND P0, PT, R69, RZ, PT ;  /* 0x000000ff4500720c */ /* 0x000fe40003f05270 */
[----:B------:R-:W-:Y:S11]  /*8390*/  IADD3 R26, PT, PT, R26, 0x1, RZ ;  /* 0x000000011a1a7810 */ /* 0x000ff60007ffe0ff */
[----:B------:R3:W4:Y:S04]  /*83a0*/  @P0 LDS.128 R28, [R3+UR44+0x200] ;  /* 0x0002002c031c0984 */ /* 0x0007280008000c00 */
[----:B------:R3:W1:Y:S02]  /*83b0*/  @P0 LDS.128 R36, [R0+0x200] ;  /* 0x0002000000240984 */ /* 0x0006640000000c00 */
.L_x_131:
[----:B------:R-:W-:Y:S05]  /*83c0*/  BSYNC B1 ;  /* 0x0000000000017941 */ /* 0x000fea0003800000 */
.L_x_130:
[----:B---3--:R-:W-:Y:S05]  /*83d0*/  VIADD R0, R25, 0x20 ;  /* 0x0000002019007836 */ /* 0x008fea0000000000 */
[----:B------:R-:W-:Y:S04]  /*83e0*/  SHF.R.U32.HI R0, RZ, 0x15, R0 ;  /* 0x00000015ff007819 */ /* 0x000fe80000011600 */
[----:B------:R-:W-:Y:S11]  /*83f0*/  LOP3.LUT P0, RZ, R0, 0x3, R46, 0x48, !PT ;  /* 0x0000000300ff7812 */ /* 0x000ff6000780482e */
[----:B------:R-:W-:Y:S02]  /*8400*/  @!UPT UIADD3 URZ, UPT, UPT, URZ, URZ, URZ ;  /* 0x000000fffffff290 */ /* 0x000fe4000fffe0ff */
[----:B------:R-:W-:Y:S05]  /*8410*/  @!P0 BRA `(.L_x_135) ;  /* 0x0000000000408947 */ /* 0x000fea0003800000 */
[----:B------:R-:W3:Y:S01]  /*8420*/  LDCU.64 UR8, c[0x4][0x70] ;  /* 0x01000e00ff0877ac */ /* 0x000ee20008000a00 */
[----:B------:R-:W-:Y:S01]  /*8430*/  MOV R3, 0x0 ;  /* 0x0000000000037802 */ /* 0x000fe20000000f00 */
[----:B------:R-:W-:Y:S02]  /*8440*/  HFMA2 R12, -RZ, RZ, 0, 5.9604644775390625e-08 ;  /* 0x00000001ff0c7431 */ /* 0x000fe400000001ff */
[----:B-1----:R-:W-:Y:S02]  /*8450*/  IMAD.MOV.U32 R8, RZ, RZ, 0x192 ;  /* 0x00000192ff087424 */ /* 0x002fe400078e00ff */
[----:B------:R-:W-:Y:S01]  /*8460*/  IMAD.MOV.U32 R13, RZ, RZ, RZ ;  /* 0x000000ffff0d7224 */ /* 0x000fe200078e00ff */
[----:B------:R-:W1:Y:S01]  /*8470*/  LDCU.64 UR6, c[0x4][0x78] ;  /* 0x01000f00ff0677ac */ /* 0x000e620008000a00 */
[----:B--2---:R-:W2:Y:S01]  /*8480*/  LDC.64 R2, c[0x4][R3] ;  /* 0x0100000003027b82 */ /* 0x004ea20000000a00 */
[----:B------:R-:W5:Y:S01]  /*8490*/  LDCU.64 UR4, c[0x4][0x10] ;  /* 0x01000200ff0477ac */ /* 0x000f620008000a00 */
[----:B---3--:R-:W-:Y:S01]  /*84a0*/  MOV R5, UR9 ;  /* 0x0000000900057c02 */ /* 0x008fe20008000f00 */
[----:B------:R-:W-:Y:S01]  /*84b0*/  IMAD.U32 R4, RZ, RZ, UR8 ;  /* 0x00000008ff047e24 */ /* 0x000fe2000f8e00ff */
[----:B-1----:R-:W-:Y:S01]  /*84c0*/  MOV R7, UR7 ;  /* 0x0000000700077c02 */ /* 0x002fe20008000f00 */
[----:B------:R-:W-:Y:S01]  /*84d0*/  IMAD.U32 R6, RZ, RZ, UR6 ;  /* 0x00000006ff067e24 */ /* 0x000fe2000f8e00ff */
[----:B-----5:R-:W-:Y:S01]  /*84e0*/  MOV R11, UR5 ;  /* 0x00000005000b7c02 */ /* 0x020fe20008000f00 */
[----:B------:R-:W-:Y:S02]  /*84f0*/  IMAD.U32 R10, RZ, RZ, UR4 ;  /* 0x00000004ff0a7e24 */ /* 0x000fe4000f8e00ff */
[----:B------:R-:W-:Y:S07]  /*8500*/  LEPC R20, `(.L_x_135) ;  /* 0x000000001014794e */ /* 0x000fee0000000000 */
[----:B--2-4-:R-:W-:Y:S05]  /*8510*/  CALL.ABS.NOINC R2 ;  /* 0x0000000002007343 */ /* 0x014fea0003c00000 */
.L_x_135:
[----:B------:R-:W-:Y:S01]  /*8520*/  ISETP.NE.AND P6, PT, R65, RZ, PT ;  /* 0x000000ff4100720c */ /* 0x000fe20003fc5270 */
[----:B------:R-:W-:Y:S05]  /*8530*/  WARPSYNC.ALL ;  /* 0x0000000000007948 */ /* 0x000fea0003800000 */
[----:B------:R-:W-:Y:S01]  /*8540*/  R2UR UR4, R25 ;  /* 0x00000000190472ca */ /* 0x000fe200000e0000 */
[--C-:B----4-:R-:W-:Y:S01]  /*8550*/  HADD2.F32 R3, -RZ, R28.reuse.H0_H0 ;  /* 0x2000001cff037230 */ /* 0x110fe20000004100 */
[----:B------:R-:W-:Y:S01]  /*8560*/  ISETP.NE.AND P0, PT, R55, RZ, PT ;  /* 0x000000ff3700720c */ /* 0x000fe20003f05270 */
[--C-:B------:R-:W-:Y:S01]  /*8570*/  HADD2.F32 R20, -RZ, R29.reuse.H0_H0 ;  /* 0x2000001dff147230 */ /* 0x100fe20000004100 */
[----:B------:R-:W-:Y:S01]  /*8580*/  BSSY.RECONVERGENT B0, `(.L_x_136) ;  /* 0x0000057000007945 */ /* 0x000fe20003800200 */
[----:B------:R-:W-:Y:S08]  /*8590*/  HADD2.F32 R21, -RZ, R29.H1_H1 ;  /* 0x3000001dff157230 */ /* 0x000ff00000004100 */
[----:B-12---:R-:W1:Y:S02]  /*85a0*/  LDTM.x16 R4, tmem[UR4+0x20] ;  /* 0x00002004000479ee */ /* 0x006e640008240000 */
        /* <DEDUP_REMOVED lines=9> */
[----:B------:R-:W-:Y:S01]  /*8640*/  FMUL R12, R24, R16 ;  /* 0x00000010180c7220 */ /* 0x000fe20000400000 */
[--C-:B------:R-:W-:Y:S01]  /*8650*/  HADD2.F32 R16, -RZ, R30.reuse.H0_H0 ;  /* 0x2000001eff107230 */ /* 0x100fe20000004100 */
[----:B------:R-:W-:Y:S01]  /*8660*/  F2FP.F16.F32.PACK_AB R32, R2, R0 ;  /* 0x000000000220723e */ /* 0x000fe200000000ff */
[----:B------:R-:W-:Y:S02]  /*8670*/  HADD2.F32 R0, -RZ, R30.H1_H1 ;  /* 0x3000001eff007230 */ /* 0x000fe40000004100 */
[C---:B------:R-:W-:Y:S01]  /*8680*/  FFMA R3, R27.reuse, R20, R3 ;  /* 0x000000141b037223 */ /* 0x040fe20000000003 */
[C---:B------:R-:W-:Y:S01]  /*8690*/  FMUL R5, R24.reuse, R9 ;  /* 0x0000000918057220 */ /* 0x040fe20000400000 */
[--C-:B------:R-:W-:Y:S02]  /*86a0*/  HADD2.F32 R2, -RZ, R31.reuse.H0_H0 ;  /* 0x2000001fff027230 */ /* 0x100fe40000004100 */
[C---:B------:R-:W-:Y:S01]  /*86b0*/  FFMA R7, R27.reuse, R21, R7 ;  /* 0x000000151b077223 */ /* 0x040fe20000000007 */
        /* <DEDUP_REMOVED lines=12> */
[C---:B------:R-:W-:Y:S01]  /*8780*/  FFMA R11, R27.reuse, R16, R11 ;  /* 0x000000101b0b7223 */ /* 0x040fe2000000000b */
        /* <DEDUP_REMOVED lines=35> */
[----:B--2---:R-:W2:Y:S01]  /*89c0*/  FENCE.VIEW.ASYNC.S ;  /* 0x00000000000073c6 */ /* 0x004ea20000000000 */
[----:B------:R-:W-:Y:S01]  /*89d0*/  @P6 PRMT R0, R70, 0x654, R0 ;  /* 0x0000065446006816 */ /* 0x000fe20000000000 */
[----:B--2---:R-:W-:Y:S06]  /*89e0*/  BAR.SYNC.DEFER_BLOCKING 0x1, 0x80 ;  /* 0x0042000000007b1d */ /* 0x004fec0000010000 */
        /* <DEDUP_REMOVED lines=16> */
.L_x_137:
[----:B------:R-:W-:Y:S05]  /*8af0*/  BSYNC.RECONVERGENT B0 ;  /* 0x0000000000007941 */ /* 0x000fea0003800200 */
.L_x_136:
        /* <DEDUP_REMOVED lines=19> */
.L_x_141:
[----:B------:R-:W-:Y:S05]  /*8c30*/  BSYNC B0 ;  /* 0x0000000000007941 */ /* 0x000fea0003800000 */
.L_x_140:
[----:B------:R-:W-:Y:S11]  /*8c40*/  ISETP.NE.AND P0, PT, R69, RZ, PT ;  /* 0x000000ff4500720c */ /* 0x000ff60003f05270 */
[----:B------:R-:W-:Y:S02]  /*8c50*/  @!UPT UIADD3 URZ, UPT, UPT, URZ, URZ, URZ ;  /* 0x000000fffffff290 */ /* 0x000fe4000fffe0ff */
[----:B------:R3:W4:Y:S04]  /*8c60*/  @P0 LDS.128 R28, [R26+UR44+0x200] ;  /* 0x0002002c1a1c0984 */ /* 0x0007280008000c00 */
[----:B------:R3:W1:Y:S02]  /*8c70*/  @P0 LDS.128 R36, [R71+0x200] ;  /* 0x0002000047240984 */ /* 0x0006640000000c00 */
.L_x_139:
[----:B------:R-:W-:Y:S05]  /*8c80*/  BSYNC B1 ;  /* 0x0000000000017941 */ /* 0x000fea0003800000 */
.L_x_138:
[----:B--2---:R-:W-:Y:S05]  /*8c90*/  VIADD R0, R25, 0x30 ;  /* 0x0000003019007836 */ /* 0x004fea0000000000 */
[----:B------:R-:W-:Y:S04]  /*8ca0*/  SHF.R.U32.HI R0, RZ, 0x15, R0 ;  /* 0x00000015ff007819 */ /* 0x000fe80000011600 */
[----:B------:R-:W-:Y:S11]  /*8cb0*/  LOP3.LUT P0, RZ, R0, 0x3, R46, 0x48, !PT ;  /* 0x0000000300ff7812 */ /* 0x000ff6000780482e */
[----:B------:R-:W-:Y:S02]  /*8cc0*/  @!UPT UIADD3 URZ, UPT, UPT, URZ, URZ, URZ ;  /* 0x000000fffffff290 */ /* 0x000fe4000fffe0ff */
[----:B------:R-:W-:Y:S05]  /*8cd0*/  @!P0 BRA `(.L_x_143) ;  /* 0x0000000000408947 */ /* 0x000fea0003800000 */
[----:B------:R-:W2:Y:S01]  /*8ce0*/  LDCU.64 UR8, c[0x4][0x70] ;  /* 0x01000e00ff0877ac */ /* 0x000ea20008000a00 */
[----:B------:R-:W-:Y:S01]  /*8cf0*/  MOV R3, 0x0 ;  /* 0x0000000000037802 */ /* 0x000fe20000000f00 */
        /* <DEDUP_REMOVED lines=14> */
.L_x_143:
[----:B------:R-:W-:Y:S01]  /*8de0*/  ISETP.NE.AND P0, PT, R55, RZ, PT ;  /* 0x000000ff3700720c */ /* 0x000fe20003f05270 */
[----:B------:R-:W-:Y:S05]  /*8df0*/  WARPSYNC.ALL ;  /* 0x0000000000007948 */ /* 0x000fea0003800000 */
[----:B------:R-:W-:Y:S01]  /*8e00*/  R2UR UR4, R25 ;  /* 0x00000000190472ca */ /* 0x000fe200000e0000 */
[--C-:B----4-:R-:W-:Y:S01]  /*8e10*/  HADD2.F32 R20, -RZ, R28.reuse.H0_H0 ;  /* 0x2000001cff147230 */ /* 0x110fe20000004100 */
[----:B------:R-:W-:Y:S01]  /*8e20*/  IADD3 R63, PT, PT, R63, 0x140, RZ ;  /* 0x000001403f3f7810 */ /* 0x000fe20007ffe0ff */
[----:B------:R-:W-:Y:S01]  /*8e30*/  HADD2.F32 R21, -RZ, R28.H1_H1 ;  /* 0x3000001cff157230 */ /* 0x000fe20000004100 */
[----:B------:R-:W-:Y:S01]  /*8e40*/  BSSY.RECONVERGENT B0, `(.L_x_144) ;  /* 0x0000054000007945 */ /* 0x000fe20003800200 */
[--C-:B------:R-:W-:Y:S01]  /*8e50*/  HADD2.F32 R25, -RZ, R29.reuse.H0_H0 ;  /* 0x2000001dff197230 */ /* 0x100fe20000004100 */
[----:B------:R-:W-:Y:S01]  /*8e60*/  LOP3.LUT R63, R63, 0xfefffff8, RZ, 0xc0, !PT ;  /* 0xfefffff83f3f7812 */ /* 0x000fe200078ec0ff */
[----:B---3--:R-:W-:Y:S02]  /*8e70*/  HADD2.F32 R26, -RZ, R29.H1_H1 ;  /* 0x3000001dff1a7230 */ /* 0x008fe40000004100 */
[--C-:B------:R-:W-:Y:S02]  /*8e80*/  HADD2.F32 R28, -RZ, R30.reuse.H0_H0 ;  /* 0x2000001eff1c7230 */ /* 0x100fe40000004100 */
[----:B------:R-:W-:Y:S02]  /*8e90*/  HADD2.F32 R29, -RZ, R30.H1_H1 ;  /* 0x3000001eff1d7230 */ /* 0x000fe40000004100 */
[----:B-1----:R-:W1:Y:S01]  /*8ea0*/  LDTM.x16 R4, tmem[UR4+0x30] ;  /* 0x00003004000479ee */ /* 0x002e620008240000 */
[----:B------:R-:W-:Y:S01]  /*8eb0*/  NOP ;  /* 0x0000000000007918 */ /* 0x000fe20000000000 */
[----:B-1----:R1:W-:Y:S01]  /*8ec0*/  SYNCS.ARRIVE.TRANS64.RED.A1T0 RZ, [R63+URZ], RZ ;  /* 0x000000ff3fff79a7 */ /* 0x0023e200081004ff */
[--C-:B------:R-:W-:Y:S02]  /*8ed0*/  HADD2.F32 R30, -RZ, R31.reuse.H0_H0 ;  /* 0x2000001fff1e7230 */ /* 0x100fe40000004100 */
[----:B------:R-:W-:Y:S02]  /*8ee0*/  HADD2.F32 R31, -RZ, R31.H1_H1 ;  /* 0x3000001fff1f7230 */ /* 0x000fe40000004100 */
        /* <DEDUP_REMOVED lines=8> */
[C---:B------:R-:W-:Y:S01]  /*8f70*/  FMUL R4, R24.reuse, R4 ;  /* 0x0000000418047220 */ /* 0x040fe20000400000 */
[C---:B------:R-:W-:Y:S01]  /*8f80*/  FMUL R5, R24.reuse, R5 ;  /* 0x0000000518057220 */ /* 0x040fe20000400000 */
[C---:B------:R-:W-:Y:S01]  /*8f90*/  FMUL R6, R24.reuse, R6 ;  /* 0x0000000618067220 */ /* 0x040fe20000400000 */
[C---:B------:R-:W-:Y:S01]  /*8fa0*/  FMUL R7, R24.reuse, R7 ;  /* 0x0000000718077220 */ /* 0x040fe20000400000 */
[C---:B------:R-:W-:Y:S01]  /*8fb0*/  FFMA R4, R27.reuse, R20, R4 ;  /* 0x000000141b047223 */ /* 0x040fe20000000004 */
        /* <DEDUP_REMOVED lines=15> */
[C---:B------:R-:W-:Y:S01]  /*90b0*/  FMUL R12, R24.reuse, R16 ;  /* 0x00000010180c7220 */ /* 0x040fe20000400000 */
[C---:B------:R-:W-:Y:S01]  /*90c0*/  FFMA R0, R27.reuse, R32, R0 ;  /* 0x000000201b007223 */ /* 0x040fe20000000000 */
[C---:B------:R-:W-:Y:S01]  /*90d0*/  FMUL R13, R24.reuse, R17 ;  /* 0x00000011180d7220 */ /* 0x040fe20000400000 */
[----:B------:R-:W-:Y:S01]  /*90e0*/  FFMA R2, R27, R33, R2 ;  /* 0x000000211b027223 */ /* 0x000fe20000000002 */
[----:B------:R-:W-:Y:S01]  /*90f0*/  F2FP.F16.F32.PACK_AB R4, R5, R4 ;  /* 0x000000040504723e */ /* 0x000fe200000000ff */
[C---:B------:R-:W-:Y:S01]  /*9100*/  FMUL R14, R24.reuse, R18 ;  /* 0x00000012180e7220 */ /* 0x040fe20000400000 */
[----:B------:R-:W-:Y:S01]  /*9110*/  FFMA R3, R27, R34, R3 ;  /* 0x000000221b037223 */ /* 0x000fe20000000003 */
[----:B------:R-:W-:Y:S01]  /*9120*/  F2FP.F16.F32.PACK_AB R5, R7, R6 ;  /* 0x000000060705723e */ /* 0x000fe200000000ff */
[----:B------:R-:W-:Y:S01]  /*9130*/  FFMA R15, R27, R35, R15 ;  /* 0x000000231b0f7223 */ /* 0x000fe2000000000f */
[----:B------:R-:W-:Y:S01]  /*9140*/  FMUL R19, R24, R19 ;  /* 0x0000001318137220 */ /* 0x000fe20000400000 */
[----:B------:R-:W-:Y:S01]  /*9150*/  F2FP.F16.F32.PACK_AB R6, R9, R8 ;  /* 0x000000080906723e */ /* 0x000fe200000000ff */
[----:B------:R-:W-:Y:S01]  /*9160*/  FFMA R12, R27, R36, R12 ;  /* 0x000000241b0c7223 */ /* 0x000fe2000000000c */
[----:B------:R-:W-:Y:S01]  /*9170*/  F2FP.F16.F32.PACK_AB R7, R11, R10 ;  /* 0x0000000a0b07723e */ /* 0x000fe200000000ff */
[C---:B------:R-:W-:Y:S01]  /*9180*/  FFMA R13, R27.reuse, R37, R13 ;  /* 0x000000251b0d7223 */ /* 0x040fe2000000000d */
[C---:B------:R-:W-:Y:S01]  /*9190*/  FFMA R14, R27.reuse, R38, R14 ;  /* 0x000000261b0e7223 */ /* 0x040fe2000000000e */
[----:B------:R-:W-:Y:S01]  /*91a0*/  FFMA R19, R27, R39, R19 ;  /* 0x000000271b137223 */ /* 0x000fe20000000013 */
[----:B------:R-:W-:Y:S01]  /*91b0*/  F2FP.F16.F32.PACK_AB R16, R2, R0 ;  /* 0x000000000210723e */ /* 0x000fe200000000ff */
[----:B------:R1:W-:Y:S01]  /*91c0*/  STS.128 [R66+UR44+0x3200], R4 ;  /* 0x0032000442007988 */ /* 0x0003e20008000c2c */
        /* <DEDUP_REMOVED lines=27> */
.L_x_145:
[----:B------:R-:W-:Y:S05]  /*9380*/  BSYNC.RECONVERGENT B0 ;  /* 0x0000000000007941 */ /* 0x000fea0003800200 */
.L_x_144:
[----:B------:R-:W-:Y:S01]  /*9390*/  BAR.SYNC.DEFER_BLOCKING 0x1, 0x80 ;  /* 0x0042000000007b1d */ /* 0x000fe20000010000 */
[----:B------:R-:W-:Y:S01]  /*93a0*/  UISETP.NE.AND UP0, UPT, UR49, -0x4, UPT ;  /* 0xfffffffc3100788c */ /* 0x000fe2000bf05270 */
[----:B------:R-:W-:Y:S08]  /*93b0*/  IADD3 R22, PT, PT, R22, 0x1, RZ ;  /* 0x0000000116167810 */ /* 0x000ff00007ffe0ff */
[----:B------:R-:W-:Y:S05]  /*93c0*/  BRA.U !UP0, `(.L_x_146) ;  /* 0x0000000108247547 */ /* 0x000fea000b800000 */
[----:B------:R-:W-:Y:S01]  /*93d0*/  ISETP.NE.AND P0, PT, R65, RZ, PT ;  /* 0x000000ff4100720c */ /* 0x000fe20003f05270 */
[----:B------:R-:W-:Y:S01]  /*93e0*/  IMAD.U32 R0, RZ, RZ, UR47 ;  /* 0x0000002fff007e24 */ /* 0x000fe2000f8e00ff */
[----:B------:R-:W-:Y:S04]  /*93f0*/  UIADD3 UR4, UPT, UPT, UR47, 0x1, URZ ;  /* 0x000000012f047890 */ /* 0x000fe8000fffe0ff */
[----:B------:R-:W-:Y:S04]  /*9400*/  UISETP.NE.AND UP0, UPT, UR4, 0x4, UPT ;  /* 0x000000040400788c */ /* 0x000fe8000bf05270 */
[----:B------:R-:W-:Y:S03]  /*9410*/  USEL UR47, UR4, URZ, UP0 ;  /* 0x000000ff042f7287 */ /* 0x000fe60008000000 */
[----:B------:R-:W-:Y:S05]  /*9420*/  @P0 LEA R0, R0, UR44, 0x3 ;  /* 0x0000002c00000c11 */ /* 0x000fea000f8e18ff */
[----:B------:R-:W-:Y:S05]  /*9430*/  @P0 VIADD R0, R0, 0xf0 ;  /* 0x000000f000000836 */ /* 0x000fea0000000000 */
[----:B------:R-:W-:Y:S04]  /*9440*/  @P0 PRMT R0, R70, 0x654, R0 ;  /* 0x0000065446000816 */ /* 0x000fe80000000000 */
[----:B------:R2:W-:Y:S03]  /*9450*/  @P0 SYNCS.ARRIVE.TRANS64.RED.A1T0 RZ, [R0+URZ], RZ ;  /* 0x000000ff00ff09a7 */ /* 0x0005e600081004ff */
.L_x_146:
[----:B------:R-:W-:Y:S01]  /*9460*/  R2UR UR5, R47 ;  /* 0x000000002f0572ca */ /* 0x000fe200000e0000 */
[----:B------:R-:W-:Y:S01]  /*9470*/  UISETP.NE.AND UP0, UPT, UR58, URZ, UPT ;  /* 0x000000ff3a00728c */ /* 0x000fe2000bf05270 */
[----:B------:R-:W-:Y:S01]  /*9480*/  R2UR UR4, R48 ;  /* 0x00000000300472ca */ /* 0x000fe200000e0000 */
[----:B------:R-:W-:Y:S01]  /*9490*/  UIADD3 UR49, UPT, UPT, UR49, 0x4, URZ ;  /* 0x0000000431317890 */ /* 0x000fe2000fffe0ff */
[C---:B------:R-:W-:Y:S01]  /*94a0*/  ISETP.NE.AND P0, PT, R22.reuse, 0x2, PT ;  /* 0x000000021600780c */ /* 0x040fe20003f05270 */
[----:B------:R-:W-:Y:S01]  /*94b0*/  UMOV UR48, UR59 ;  /* 0x0000003b00307c82 */ /* 0x000fe20008000000 */
[----:B------:R-:W-:Y:S02]  /*94c0*/  LOP3.LUT R51, R51, 0x1, RZ, 0x3c, !PT ;  /* 0x0000000133337812 */ /* 0x000fe400078e3cff */
[----:B--2---:R-:W-:Y:S02]  /*94d0*/  SEL R0, RZ, 0x1, P0 ;  /* 0x00000001ff007807 */ /* 0x004fe40000000000 */
[----:B------:R-:W-:Y:S02]  /*94e0*/  SEL R22, R22, RZ, P0 ;  /* 0x000000ff16167207 */ /* 0x000fe40000000000 */
[----:B------:R-:W-:Y:S01]  /*94f0*/  LOP3.LUT R52, R52, R0, RZ, 0x3c, !PT ;  /* 0x0000000034347212 */ /* 0x000fe200078e3cff */
[----:B------:R-:W-:Y:S02]  /*9500*/  UIADD3 UR20, UPT, UPT, UR36, UR5, URZ ;  /* 0x0000000524147290 */ /* 0x000fe4000fffe0ff */
[----:B------:R-:W-:Y:S01]  /*9510*/  UIADD3 UR45, UPT, UPT, UR37, UR4, URZ ;  /* 0x00000004252d7290 */ /* 0x000fe2000fffe0ff */
[----:B------:R-:W-:Y:S11]  /*9520*/  BRA.U UP0, `(.L_x_147) ;  /* 0xffffffcd00187547 */ /* 0x000ff6000b83ffff */
[----:B------:R-:W-:-:S13]  /*9530*/  R2UR UR4, R49 ;  /* 0x00000000310472ca */ /* 0x000fda00000e0000 */
[----:B------:R-:W-:-:S09]  /*9540*/  UISETP.NE.AND UP0, UPT, UR4, URZ, UPT ;  /* 0x000000ff0400728c */ /* 0x000fd2000bf05270 */
[----:B------:R-:W-:Y:S05]  /*9550*/  BRA.U !UP0, `(.L_x_148) ;  /* 0x0000000108487547 */ /* 0x000fea000b800000 */
[----:B------:R-:W2:Y:S02]  /*9560*/  LDCU.64 UR4, c[0x0][0x890] ;  /* 0x00011200ff0477ac */ /* 0x000ea40008000a00 */
[----:B--2---:R-:W-:-:S04]  /*9570*/  UISETP.NE.U32.AND UP0, UPT, UR4, URZ, UPT ;  /* 0x000000ff0400728c */ /* 0x004fc8000bf05070 */
[----:B------:R-:W-:-:S09]  /*9580*/  UISETP.NE.AND.EX UP0, UPT, UR5, URZ, UPT, UP0 ;  /* 0x000000ff0500728c */ /* 0x000fd2000bf05300 */
[----:B------:R-:W-:Y:S05]  /*9590*/  BRA.U UP0, `(.L_x_149) ;  /* 0x00000001000c7547 */ /* 0x000fea000b800000 */
[----:B------:R-:W-:-:S13]  /*95a0*/  FSETP.NEU.AND P0, PT, R27, RZ, PT ;  /* 0x000000ff1b00720b */ /* 0x000fda0003f0d000 */
[----:B------:R-:W-:Y:S05]  /*95b0*/  @!P0 EXIT ;  /* 0x000000000000894d */ /* 0x000fea0003800000 */
[----:B------:R-:W-:Y:S05]  /*95c0*/  BRA `(.L_x_148) ;  /* 0x00000000002c7947 */ /* 0x000fea0003800000 */
.L_x_149:
[----:B------:R-:W-:Y:S01]  /*95d0*/  ISETP.NE.AND P0, PT, R64, RZ, PT ;  /* 0x000000ff4000720c */ /* 0x000fe20003f05270 */
[----:B------:R-:W-:-:S12]  /*95e0*/  BSSY.RECONVERGENT B0, `(.L_x_148) ;  /* 0x0000009000007945 */ /* 0x000fd80003800200 */
[----:B------:R-:W-:Y:S05]  /*95f0*/  @P0 BRA `(.L_x_150) ;  /* 0x0000000000140947 */ /* 0x000fea0003800000 */
[----:B------:R-:W2:Y:S02]  /*9600*/  LDCU.64 UR4, c[0x0][0x888] ;  /* 0x00011100ff0477ac */ /* 0x000ea40008000a00 */
[----:B--2---:R-:W-:-:S04]  /*9610*/  ISETP.NE.U32.AND P0, PT, RZ, UR4, PT ;  /* 0x00000004ff007c0c */ /* 0x004fc8000bf05070 */
[----:B------:R-:W-:-:S13]  /*9620*/  ISETP.NE.AND.EX P0, PT, RZ, UR5, PT, P0 ;  /* 0x00000005ff007c0c */ /* 0x000fda000bf05300 */
[----:B------:R-:W-:Y:S05]  /*9630*/  @!P0 EXIT ;  /* 0x000000000000894d */ /* 0x000fea0003800000 */
[----:B------:R-:W-:Y:S05]  /*9640*/  BRA `(.L_x_151) ;  /* 0x0000000000087947 */ /* 0x000fea0003800000 */
.L_x_150:
[----:B------:R-:W-:-:S13]  /*9650*/  FSETP.NEU.AND P0, PT, R27, RZ, PT ;  /* 0x000000ff1b00720b */ /* 0x000fda0003f0d000 */
[----:B------:R-:W-:Y:S05]  /*9660*/  @!P0 EXIT ;  /* 0x000000000000894d */ /* 0x000fea0003800000 */
.L_x_151:
[----:B------:R-:W-:Y:S05]  /*9670*/  BSYNC.RECONVERGENT B0 ;  /* 0x0000000000007941 */ /* 0x000fea0003800200 */
.L_x_148:
[----:B------:R-:W2:Y:S01]  /*9680*/  S2UR UR5, SR_CgaCtaId ;  /* 0x00000000000579c3 */ /* 0x000ea20000008800 */
[----:B------:R-:W-:Y:S01]  /*9690*/  ULEA UR4, UR47, UR44, 0x3 ;  /* 0x0000002c2f047291 */ /* 0x000fe2000f8e18ff */
[----:B------:R-:W-:-:S04]  /*96a0*/  DEPBAR.LE SB0, 0x0 ;  /* 0x000080000000791a */ /* 0x000fc80000000000 */
[----:B------:R-:W-:-:S04]  /*96b0*/  UIADD3 UR4, UPT, UPT, UR4, 0xf0, URZ ;  /* 0x000000f004047890 */ /* 0x000fc8000fffe0ff */
[----:B--2---:R-:W-:-:S09]  /*96c0*/  UPRMT UR4, UR5, 0x654, UR4 ;  /* 0x0000065405047896 */ /* 0x004fd20008000004 */
[----:B------:R-:W-:Y:S01]  /*96d0*/  SYNCS.ARRIVE.TRANS64.RED.A1T0 RZ, [UR4], RZ ;  /* 0x000000ffffff79a7 */ /* 0x000fe20008100404 */
[----:B------:R-:W-:Y:S05]  /*96e0*/  EXIT ;  /* 0x000000000000794d */ /* 0x000fea0003800000 */
.L_x_25:
[----:B------:R-:W-:Y:S07]  /*96f0*/  MOV R0, UR17 ;  /* 0x0000001100007c02 */ /* 0x000fee0008000f00 */
.L_x_152:
[----:B-1----:R1:W2:Y:S02]  /*9700*/  SYNCS.PHASECHK.TRANS64.TRYWAIT P0, [R0+URZ+0x68], R4 ;  /* 0x00006804000075a7 */ /* 0x0022a400080011ff */
[----:B--2---:R-:W-:Y:S05]  /*9710*/  @!P0 NANOSLEEP.SYNCS 0x989680 ;  /* 0x009896800000895d */ /* 0x004fea0003900000 */
[----:B------:R-:W2:Y:S02]  /*9720*/  @!P0 SYNCS.PHASECHK.TRANS64 P0, [R0+URZ+0x68], R4 ;  /* 0x00006804000085a7 */ /* 0x000ea400080010ff */
[----:B--2---:R-:W-:Y:S05]  /*9730*/  @!P0 BRA `(.L_x_152) ;  /* 0xfffffffc00f08947 */ /* 0x004fea000383ffff */
[----:B------:R-:W-:Y:S05]  /*9740*/  BRA `(.L_x_24) ;  /* 0xffffff8400387947 */ /* 0x000fea000383ffff */
.L_x_32:
[----:B------:R-:W-:Y:S07]  /*9750*/  MOV R0, UR17 ;  /* 0x0000001100007c02 */ /* 0x000fee0008000f00 */
.L_x_153:
[----:B-1----:R1:W2:Y:S02]  /*9760*/  SYNCS.PHASECHK.TRANS64.TRYWAIT P0, [R0+URZ+0x68], R4 ;  /* 0x00006804000075a7 */ /* 0x0022a400080011ff */
[----:B--2---:R-:W-:Y:S05]  /*9770*/  @!P0 NANOSLEEP.SYNCS 0x989680 ;  /* 0x009896800000895d */ /* 0x004fea0003900000 */
[----:B------:R-:W2:Y:S02]  /*9780*/  @!P0 SYNCS.PHASECHK.TRANS64 P0, [R0+URZ+0x68], R4 ;  /* 0x00006804000085a7 */ /* 0x000ea400080010ff */
[----:B--2---:R-:W-:Y:S05]  /*9790*/  @!P0 BRA `(.L_x_153) ;  /* 0xfffffffc00f08947 */ /* 0x004fea000383ffff */
[----:B------:R-:W-:Y:S05]  /*97a0*/  BRA `(.L_x_31) ;  /* 0xffffff8800907947 */ /* 0x000fea000383ffff */
.L_x_37:
[----:B------:R-:W-:-:S07]  /*97b0*/  MOV R0, UR31 ;  /* 0x0000001f00007c02 */ /* 0x000fce0008000f00 */
.L_x_154:
[----:B-1----:R1:W2:Y:S02]  /*97c0*/  SYNCS.PHASECHK.TRANS64.TRYWAIT P0, [R0+URZ+0x120], R3 ;  /* 0x00012003000075a7 */ /* 0x0022a400080011ff */
[----:B--2---:R-:W-:Y:S05]  /*97d0*/  @!P0 NANOSLEEP.SYNCS 0x989680 ;  /* 0x009896800000895d */ /* 0x004fea0003900000 */
[----:B------:R-:W2:Y:S02]  /*97e0*/  @!P0 SYNCS.PHASECHK.TRANS64 P0, [R0+URZ+0x120], R3 ;  /* 0x00012003000085a7 */ /* 0x000ea400080010ff */
[----:B--2---:R-:W-:Y:S05]  /*97f0*/  @!P0 BRA `(.L_x_154) ;  /* 0xfffffffc00f08947 */ /* 0x004fea000383ffff */
[----:B------:R-:W-:Y:S05]  /*9800*/  BRA `(.L_x_155) ;  /* 0xffffff8c00587947 */ /* 0x000fea000383ffff */
.L_x_41:
[----:B------:R-:W-:-:S07]  /*9810*/  MOV R0, UR4 ;  /* 0x0000000400007c02 */ /* 0x000fce0008000f00 */
.L_x_156:
[----:B-1----:R1:W2:Y:S02]  /*9820*/  SYNCS.PHASECHK.TRANS64.TRYWAIT P0, [R0+URZ], R2 ;  /* 0x00000002000075a7 */ /* 0x0022a400080011ff */
[----:B--2---:R-:W-:Y:S05]  /*9830*/  @!P0 NANOSLEEP.SYNCS 0x989680 ;  /* 0x009896800000895d */ /* 0x004fea0003900000 */
[----:B------:R-:W2:Y:S02]  /*9840*/  @!P0 SYNCS.PHASECHK.TRANS64 P0, [R0+URZ], R2 ;  /* 0x00000002000085a7 */ /* 0x000ea400080010ff */
[----:B--2---:R-:W-:Y:S05]  /*9850*/  @!P0 BRA `(.L_x_156) ;  /* 0xfffffffc00f08947 */ /* 0x004fea000383ffff */
[----:B------:R-:W-:Y:S05]  /*9860*/  BRA `(.L_x_157) ;  /* 0xffffff9000f07947 */ /* 0x000fea000383ffff */
.L_x_42:
[----:B------:R-:W-:-:S07]  /*9870*/  MOV R0, UR5 ;  /* 0x0000000500007c02 */ /* 0x000fce0008000f00 */
.L_x_158:
[----:B-1----:R1:W2:Y:S02]  /*9880*/  SYNCS.PHASECHK.TRANS64.TRYWAIT P0, [R0+URZ], R2 ;  /* 0x00000002000075a7 */ /* 0x0022a400080011ff */
[----:B--2---:R-:W-:Y:S05]  /*9890*/  @!P0 NANOSLEEP.SYNCS 0x989680 ;  /* 0x009896800000895d */ /* 0x004fea0003900000 */
[----:B------:R-:W2:Y:S02]  /*98a0*/  @!P0 SYNCS.PHASECHK.TRANS64 P0, [R0+URZ], R2 ;  /* 0x00000002000085a7 */ /* 0x000ea400080010ff */
[----:B--2---:R-:W-:Y:S05]  /*98b0*/  @!P0 BRA `(.L_x_158) ;  /* 0xfffffffc00f08947 */ /* 0x004fea000383ffff */
[----:B------:R-:W-:Y:S05]  /*98c0*/  BRA `(.L_x_159) ;  /* 0xffffff9400007947 */ /* 0x000fea000383ffff */
.L_x_43:
[----:B------:R-:W-:-:S07]  /*98d0*/  MOV R0, UR5 ;  /* 0x0000000500007c02 */ /* 0x000fce0008000f00 */
.L_x_160:
[----:B-1----:R1:W2:Y:S02]  /*98e0*/  SYNCS.PHASECHK.TRANS64.TRYWAIT P0, [R0+URZ], R2 ;  /* 0x00000002000075a7 */ /* 0x0022a400080011ff */
[----:B--2---:R-:W-:Y:S05]  /*98f0*/  @!P0 NANOSLEEP.SYNCS 0x989680 ;  /* 0x009896800000895d */ /* 0x004fea0003900000 */
[----:B------:R-:W2:Y:S02]  /*9900*/  @!P0 SYNCS.PHASECHK.TRANS64 P0, [R0+URZ], R2 ;  /* 0x00000002000085a7 */ /* 0x000ea400080010ff */
[----:B--2---:R-:W-:Y:S05]  /*9910*/  @!P0 BRA `(.L_x_160) ;  /* 0xfffffffc00f08947 */ /* 0x004fea000383ffff */
[----:B------:R-:W-:Y:S05]  /*9920*/  BRA `(.L_x_161) ;  /* 0xffffff9400107947 */ /* 0x000fea000383ffff */
.L_x_44:
[----:B------:R-:W-:-:S07]  /*9930*/  MOV R0, UR5 ;  /* 0x0000000500007c02 */ /* 0x000fce0008000f00 */
.L_x_162:
[----:B-1----:R1:W2:Y:S02]  /*9940*/  SYNCS.PHASECHK.TRANS64.TRYWAIT P0, [R0+URZ], R2 ;  /* 0x00000002000075a7 */ /* 0x0022a400080011ff */
[----:B--2---:R-:W-:Y:S05]  /*9950*/  @!P0 NANOSLEEP.SYNCS 0x989680 ;  /* 0x009896800000895d */ /* 0x004fea0003900000 */
[----:B------:R-:W2:Y:S02]  /*9960*/  @!P0 SYNCS.PHASECHK.TRANS64 P0, [R0+URZ], R2 ;  /* 0x00000002000085a7 */ /* 0x000ea400080010ff */
[----:B--2---:R-:W-:Y:S05]  /*9970*/  @!P0 BRA `(.L_x_162) ;  /* 0xfffffffc00f08947 */ /* 0x004fea000383ffff */
[----:B------:R-:W-:Y:S05]  /*9980*/  BRA `(.L_x_163) ;  /* 0xffffff9400207947 */ /* 0x000fea000383ffff */
.L_x_45:
[----:B------:R-:W-:-:S07]  /*9990*/  MOV R0, UR5 ;  /* 0x0000000500007c02 */ /* 0x000fce0008000f00 */
.L_x_164:
[----:B-1----:R1:W2:Y:S02]  /*99a0*/  SYNCS.PHASECHK.TRANS64.TRYWAIT P0, [R0+URZ], R2 ;  /* 0x00000002000075a7 */ /* 0x0022a400080011ff */
[----:B--2---:R-:W-:Y:S05]  /*99b0*/  @!P0 NANOSLEEP.SYNCS 0x989680 ;  /* 0x009896800000895d */ /* 0x004fea0003900000 */
[----:B------:R-:W2:Y:S02]  /*99c0*/  @!P0 SYNCS.PHASECHK.TRANS64 P0, [R0+URZ], R2 ;  /* 0x00000002000085a7 */ /* 0x000ea400080010ff */
[----:B--2---:R-:W-:Y:S05]  /*99d0*/  @!P0 BRA `(.L_x_164) ;  /* 0xfffffffc00f08947 */ /* 0x004fea000383ffff */
[----:B------:R-:W-:Y:S05]  /*99e0*/  BRA `(.L_x_165) ;  /* 0xffffff9400307947 */ /* 0x000fea000383ffff */
.L_x_46:
[----:B------:R-:W-:-:S07]  /*99f0*/  MOV R0, UR5 ;  /* 0x0000000500007c02 */ /* 0x000fce0008000f00 */
.L_x_166:
[----:B-1----:R1:W2:Y:S02]  /*9a00*/  SYNCS.PHASECHK.TRANS64.TRYWAIT P0, [R0+URZ], R2 ;  /* 0x00000002000075a7 */ /* 0x0022a400080011ff */
[----:B--2---:R-:W-:Y:S05]  /*9a10*/  @!P0 NANOSLEEP.SYNCS 0x989680 ;  /* 0x009896800000895d */ /* 0x004fea0003900000 */
[----:B------:R-:W2:Y:S02]  /*9a20*/  @!P0 SYNCS.PHASECHK.TRANS64 P0, [R0+URZ], R2 ;  /* 0x00000002000085a7 */ /* 0x000ea400080010ff */
[----:B--2---:R-:W-:Y:S05]  /*9a30*/  @!P0 BRA `(.L_x_166) ;  /* 0xfffffffc00f08947 */ /* 0x004fea000383ffff */
[----:B------:R-:W-:Y:S05]  /*9a40*/  BRA `(.L_x_167) ;  /* 0xffffff9400407947 */ /* 0x000fea000383ffff */
.L_x_47:
[----:B------:R-:W-:-:S07]  /*9a50*/  MOV R0, UR5 ;  /* 0x0000000500007c02 */ /* 0x000fce0008000f00 */
.L_x_168:
[----:B-1----:R1:W2:Y:S02]  /*9a60*/  SYNCS.PHASECHK.TRANS64.TRYWAIT P0, [R0+URZ], R2 ;  /* 0x00000002000075a7 */ /* 0x0022a400080011ff */
[----:B--2---:R-:W-:Y:S05]  /*9a70*/  @!P0 NANOSLEEP.SYNCS 0x989680 ;  /* 0x009896800000895d */ /* 0x004fea0003900000 */
[----:B------:R-:W2:Y:S02]  /*9a80*/  @!P0 SYNCS.PHASECHK.TRANS64 P0, [R0+URZ], R2 ;  /* 0x00000002000085a7 */ /* 0x000ea400080010ff */
[----:B--2---:R-:W-:Y:S05]  /*9a90*/  @!P0 BRA `(.L_x_168) ;  /* 0xfffffffc00f08947 */ /* 0x004fea000383ffff */
[----:B------:R-:W-:Y:S05]  /*9aa0*/  BRA `(.L_x_169) ;  /* 0xffffff9400507947 */ /* 0x000fea000383ffff */
.L_x_48:
[----:B------:R-:W-:-:S07]  /*9ab0*/  MOV R0, UR5 ;  /* 0x0000000500007c02 */ /* 0x000fce0008000f00 */
.L_x_170:
[----:B-1----:R1:W2:Y:S02]  /*9ac0*/  SYNCS.PHASECHK.TRANS64.TRYWAIT P0, [R0+URZ], R2 ;  /* 0x00000002000075a7 */ /* 0x0022a400080011ff */
[----:B--2---:R-:W-:Y:S05]  /*9ad0*/  @!P0 NANOSLEEP.SYNCS 0x989680 ;  /* 0x009896800000895d */ /* 0x004fea0003900000 */
[----:B------:R-:W2:Y:S02]  /*9ae0*/  @!P0 SYNCS.PHASECHK.TRANS64 P0, [R0+URZ], R2 ;  /* 0x00000002000085a7 */ /* 0x000ea400080010ff */
[----:B--2---:R-:W-:Y:S05]  /*9af0*/  @!P0 BRA `(.L_x_170) ;  /* 0xfffffffc00f08947 */ /* 0x004fea000383ffff */
[----:B------:R-:W-:Y:S05]  /*9b00*/  BRA `(.L_x_171) ;  /* 0xffffff9400607947 */ /* 0x000fea000383ffff */
.L_x_49:
[----:B------:R-:W-:-:S07]  /*9b10*/  MOV R0, UR5 ;  /* 0x0000000500007c02 */ /* 0x000fce0008000f00 */
.L_x_172:
[----:B-1----:R1:W2:Y:S02]  /*9b20*/  SYNCS.PHASECHK.TRANS64.TRYWAIT P0, [R0+URZ], R2 ;  /* 0x00000002000075a7 */ /* 0x0022a400080011ff */
[----:B--2---:R-:W-:Y:S05]  /*9b30*/  @!P0 NANOSLEEP.SYNCS 0x989680 ;  /* 0x009896800000895d */ /* 0x004fea0003900000 */
[----:B------:R-:W2:Y:S02]  /*9b40*/  @!P0 SYNCS.PHASECHK.TRANS64 P0, [R0+URZ], R2 ;  /* 0x00000002000085a7 */ /* 0x000ea400080010ff */
[----:B--2---:R-:W-:Y:S05]  /*9b50*/  @!P0 BRA `(.L_x_172) ;  /* 0xfffffffc00f08947 */ /* 0x004fea000383ffff */
[----:B------:R-:W-:Y:S05]  /*9b60*/  BRA `(.L_x_173) ;  /* 0xffffff9400707947 */ /* 0x000fea000383ffff */
.L_x_50:
[----:B------:R-:W-:-:S07]  /*9b70*/  MOV R0, UR5 ;  /* 0x0000000500007c02 */ /* 0x000fce0008000f00 */
.L_x_174:
[----:B-1----:R1:W2:Y:S02]  /*9b80*/  SYNCS.PHASECHK.TRANS64.TRYWAIT P0, [R0+URZ], R2 ;  /* 0x00000002000075a7 */ /* 0x0022a400080011ff */
[----:B--2---:R-:W-:Y:S05]  /*9b90*/  @!P0 NANOSLEEP.SYNCS 0x989680 ;  /* 0x009896800000895d */ /* 0x004fea0003900000 */
[----:B------:R-:W2:Y:S02]  /*9ba0*/  @!P0 SYNCS.PHASECHK.TRANS64 P0, [R0+URZ], R2 ;  /* 0x00000002000085a7 */ /* 0x000ea400080010ff */
[----:B--2---:R-:W-:Y:S05]  /*9bb0*/  @!P0 BRA `(.L_x_174) ;  /* 0xfffffffc00f08947 */ /* 0x004fea000383ffff */
[----:B------:R-:W-:Y:S05]  /*9bc0*/  BRA `(.L_x_175) ;  /* 0xffffff9400807947 */ /* 0x000fea000383ffff */
.L_x_51:
[----:B------:R-:W-:-:S07]  /*9bd0*/  MOV R0, UR5 ;  /* 0x0000000500007c02 */ /* 0x000fce0008000f00 */
.L_x_176:
[----:B-1----:R1:W2:Y:S02]  /*9be0*/  SYNCS.PHASECHK.TRANS64.TRYWAIT P0, [R0+URZ], R2 ;  /* 0x00000002000075a7 */ /* 0x0022a400080011ff */
[----:B--2---:R-:W-:Y:S05]  /*9bf0*/  @!P0 NANOSLEEP.SYNCS 0x989680 ;  /* 0x009896800000895d */ /* 0x004fea0003900000 */
[----:B------:R-:W2:Y:S02]  /*9c00*/  @!P0 SYNCS.PHASECHK.TRANS64 P0, [R0+URZ], R2 ;  /* 0x00000002000085a7 */ /* 0x000ea400080010ff */
[----:B--2---:R-:W-:Y:S05]  /*9c10*/  @!P0 BRA `(.L_x_176) ;  /* 0xfffffffc00f08947 */ /* 0x004fea000383ffff */
[----:B------:R-:W-:Y:S05]  /*9c20*/  BRA `(.L_x_177) ;  /* 0xffffff9400907947 */ /* 0x000fea000383ffff */
.L_x_52:
[----:B------:R-:W-:-:S07]  /*9c30*/  MOV R0, UR5 ;  /* 0x0000000500007c02 */ /* 0x000fce0008000f00 */
.L_x_178:
[----:B-1----:R1:W2:Y:S02]  /*9c40*/  SYNCS.PHASECHK.TRANS64.TRYWAIT P0, [R0+URZ], R2 ;  /* 0x00000002000075a7 */ /* 0x0022a400080011ff */
[----:B--2---:R-:W-:Y:S05]  /*9c50*/  @!P0 NANOSLEEP.SYNCS 0x989680 ;  /* 0x009896800000895d */ /* 0x004fea0003900000 */
[----:B------:R-:W2:Y:S02]  /*9c60*/  @!P0 SYNCS.PHASECHK.TRANS64 P0, [R0+URZ], R2 ;  /* 0x00000002000085a7 */ /* 0x000ea400080010ff */
[----:B--2---:R-:W-:Y:S05]  /*9c70*/  @!P0 BRA `(.L_x_178) ;  /* 0xfffffffc00f08947 */ /* 0x004fea000383ffff */
[----:B------:R-:W-:Y:S05]  /*9c80*/  BRA `(.L_x_179) ;  /* 0xffffff9400a07947 */ /* 0x000fea000383ffff */
.L_x_55:
[----:B------:R-:W-:-:S07]  /*9c90*/  MOV R4, UR4 ;  /* 0x0000000400047c02 */ /* 0x000fce0008000f00 */
.L_x_180:
[----:B--2---:R2:W3:Y:S02]  /*9ca0*/  SYNCS.PHASECHK.TRANS64.TRYWAIT P1, [R4+URZ+0x128], R6 ;  /* 0x00012806040075a7 */ /* 0x0044e400080211ff */
[----:B---3--:R-:W-:Y:S05]  /*9cb0*/  @!P1 NANOSLEEP.SYNCS 0x989680 ;  /* 0x009896800000995d */ /* 0x008fea0003900000 */
[----:B------:R-:W3:Y:S02]  /*9cc0*/  @!P1 SYNCS.PHASECHK.TRANS64 P1, [R4+URZ+0x128], R6 ;  /* 0x00012806040095a7 */ /* 0x000ee400080210ff */
[----:B---3--:R-:W-:Y:S05]  /*9cd0*/  @!P1 BRA `(.L_x_180) ;  /* 0xfffffffc00f09947 */ /* 0x008fea000383ffff */
[----:B------:R-:W-:Y:S05]  /*9ce0*/  BRA `(.L_x_181) ;  /* 0xffffff9800107947 */ /* 0x000fea000383ffff */
.L_x_56:
[----:B--2---:R-:W-:-:S07]  /*9cf0*/  MOV R4, UR4 ;  /* 0x0000000400047c02 */ /* 0x004fce0008000f00 */
.L_x_182:
[----:B--2---:R2:W3:Y:S02]  /*9d00*/  SYNCS.PHASECHK.TRANS64.TRYWAIT P1, [R4+URZ+0x120], R5 ;  /* 0x00012005040075a7 */ /* 0x0044e400080211ff */
[----:B---3--:R-:W-:Y:S05]  /*9d10*/  @!P1 NANOSLEEP.SYNCS 0x989680 ;  /* 0x009896800000995d */ /* 0x008fea0003900000 */
[----:B------:R-:W3:Y:S02]  /*9d20*/  @!P1 SYNCS.PHASECHK.TRANS64 P1, [R4+URZ+0x120], R5 ;  /* 0x00012005040095a7 */ /* 0x000ee400080210ff */
[----:B---3--:R-:W-:Y:S05]  /*9d30*/  @!P1 BRA `(.L_x_182) ;  /* 0xfffffffc00f09947 */ /* 0x008fea000383ffff */
[----:B------:R-:W-:Y:S05]  /*9d40*/  BRA `(.L_x_183) ;  /* 0xffffff9800187947 */ /* 0x000fea000383ffff */
.L_x_66:
[----:B--2---:R-:W-:-:S04]  /*9d50*/  MOV R5, UR5 ;  /* 0x0000000500057c02 */ /* 0x004fc80008000f00 */
[----:B------:R2:W3:Y:S03]  /*9d60*/  SYNCS.PHASECHK.TRANS64.TRYWAIT P0, [R5+URZ+0x8], R6 ;  /* 0x00000806050075a7 */ /* 0x0004e600080011ff */
[----:B---3--:R-:W-:Y:S05]  /*9d70*/  @!P0 NANOSLEEP.SYNCS 0x989680 ;  /* 0x009896800000895d */ /* 0x008fea0003900000 */
[----:B------:R-:W3:Y:S02]  /*9d80*/  @!P0 SYNCS.PHASECHK.TRANS64 P0, [R5+URZ+0x8], R6 ;  /* 0x00000806050085a7 */ /* 0x000ee400080010ff */
[----:B---3--:R-:W-:Y:S05]  /*9d90*/  @!P0 BRA `(.L_x_66) ;  /* 0xfffffffc00ec8947 */ /* 0x008fea000383ffff */
[----:B------:R-:W-:Y:S05]  /*9da0*/  BRA `(.L_x_65) ;  /* 0xffffff9800e47947 */ /* 0x000fea000383ffff */
.L_x_68:
[----:B------:R-:W-:Y:S01]  /*9db0*/  BSSY B0, `(.L_x_184) ;  /* 0x0000006000007945 */ /* 0x000fe20003800000 */
[----:B------:R-:W-:-:S07]  /*9dc0*/  MOV R15, 0xffffffff ;  /* 0xffffffff000f7802 */ /* 0x000fce0000000f00 */
[----:B-12--5:R-:W-:Y:S05]  /*9dd0*/  WARPSYNC.COLLECTIVE R15, `(.L_x_185) ;  /* 0x000000000f0c7348 */ /* 0x026fea0003c00000 */
[----:B------:R-:W-:Y:S02]  /*9de0*/  ELECT P6, UR79, PT ;  /* 0x00000000004f782f */ /* 0x000fe400038c0000 */
[----:B------:R-:W-:Y:S01]  /*9df0*/  MOV R14, UR79 ;  /* 0x0000004f000e7c02 */ /* 0x000fe20008000f00 */
[----:B-12--5:R-:W-:Y:S10]  /*9e00*/  ENDCOLLECTIVE ;  /* 0x000000000000791b */ /* 0x026ff40003800000 */
.L_x_185:
[----:B------:R-:W-:Y:S05]  /*9e10*/  BSYNC B0 ;  /* 0x0000000000007941 */ /* 0x000fea0003800000 */
.L_x_184:
[----:B------:R-:W-:Y:S05]  /*9e20*/  BRA `(.L_x_186) ;  /* 0xffffff9c00147947 */ /* 0x000fea000383ffff */
.L_x_70:
[----:B--2---:R-:W-:-:S04]  /*9e30*/  MOV R3, UR5 ;  /* 0x0000000500037c02 */ /* 0x004fc80008000f00 */
[----:B------:R2:W3:Y:S03]  /*9e40*/  SYNCS.PHASECHK.TRANS64.TRYWAIT P0, [R3+URZ+0x8], R4 ;  /* 0x00000804030075a7 */ /* 0x0004e600080011ff */
[----:B---3--:R-:W-:Y:S05]  /*9e50*/  @!P0 NANOSLEEP.SYNCS 0x989680 ;  /* 0x009896800000895d */ /* 0x008fea0003900000 */
[----:B------:R-:W3:Y:S02]  /*9e60*/  @!P0 SYNCS.PHASECHK.TRANS64 P0, [R3+URZ+0x8], R4 ;  /* 0x00000804030085a7 */ /* 0x000ee400080010ff */
[----:B---3--:R-:W-:Y:S05]  /*9e70*/  @!P0 BRA `(.L_x_70) ;  /* 0xfffffffc00ec8947 */ /* 0x008fea000383ffff */
[----:B------:R-:W-:Y:S05]  /*9e80*/  BRA `(.L_x_69) ;  /* 0xffffff9c00187947 */ /* 0x000fea000383ffff */
.L_x_71:
[----:B------:R-:W-:-:S07]  /*9e90*/  MOV R4, UR20 ;  /* 0x0000001400047c02 */ /* 0x000fce0008000f00 */
.L_x_187:
[----:B-1----:R1:W2:Y:S02]  /*9ea0*/  SYNCS.PHASECHK.TRANS64.TRYWAIT P0, [R4+URZ+0x120], R5 ;  /* 0x00012005040075a7 */ /* 0x0022a400080011ff */
[----:B--2---:R-:W-:Y:S05]  /*9eb0*/  @!P0 NANOSLEEP.SYNCS 0x989680 ;  /* 0x009896800000895d */ /* 0x004fea0003900000 */
[----:B------:R-:W2:Y:S02]  /*9ec0*/  @!P0 SYNCS.PHASECHK.TRANS64 P0, [R4+URZ+0x120], R5 ;  /* 0x00012005040085a7 */ /* 0x000ea400080010ff */
[----:B--2---:R-:W-:Y:S05]  /*9ed0*/  @!P0 BRA `(.L_x_187) ;  /* 0xfffffffc00f08947 */ /* 0x004fea000383ffff */
[----:B------:R-:W-:Y:S05]  /*9ee0*/  BRA `(.L_x_188) ;  /* 0xffffffa000107947 */ /* 0x000fea000383ffff */
.L_x_73:
[----:B------:R-:W-:-:S07]  /*9ef0*/  MOV R4, UR25 ;  /* 0x0000001900047c02 */ /* 0x000fce0008000f00 */
.L_x_189:
[----:B-1----:R1:W2:Y:S02]  /*9f00*/  SYNCS.PHASECHK.TRANS64.TRYWAIT P0, [R4+URZ+0x140], R5 ;  /* 0x00014005040075a7 */ /* 0x0022a400080011ff */
[----:B--2---:R-:W-:Y:S05]  /*9f10*/  @!P0 NANOSLEEP.SYNCS 0x989680 ;  /* 0x009896800000895d */ /* 0x004fea0003900000 */
[----:B------:R-:W2:Y:S02]  /*9f20*/  @!P0 SYNCS.PHASECHK.TRANS64 P0, [R4+URZ+0x140], R5 ;  /* 0x00014005040085a7 */ /* 0x000ea400080010ff */
[----:B--2---:R-:W-:Y:S05]  /*9f30*/  @!P0 BRA `(.L_x_189) ;  /* 0xfffffffc00f08947 */ /* 0x004fea000383ffff */
[----:B------:R-:W-:Y:S05]  /*9f40*/  BRA `(.L_x_72) ;  /* 0xffffffa000307947 */ /* 0x000fea000383ffff */
.L_x_77:
[----:B-1----:R-:W-:Y:S07]  /*9f50*/  MOV R4, UR18 ;  /* 0x0000001200047c02 */ /* 0x002fee0008000f00 */
.L_x_190:
[----:B-1----:R1:W2:Y:S02]  /*9f60*/  SYNCS.PHASECHK.TRANS64.TRYWAIT P0, [R4+URZ], R6 ;  /* 0x00000006040075a7 */ /* 0x0022a400080011ff */
[----:B--2---:R-:W-:Y:S05]  /*9f70*/  @!P0 NANOSLEEP.SYNCS 0x989680 ;  /* 0x009896800000895d */ /* 0x004fea0003900000 */
[----:B------:R-:W2:Y:S02]  /*9f80*/  @!P0 SYNCS.PHASECHK.TRANS64 P0, [R4+URZ], R6 ;  /* 0x00000006040085a7 */ /* 0x000ea400080010ff */
[----:B--2---:R-:W-:Y:S05]  /*9f90*/  @!P0 BRA `(.L_x_190) ;  /* 0xfffffffc00f08947 */ /* 0x004fea000383ffff */
[----:B------:R-:W-:Y:S05]  /*9fa0*/  BRA `(.L_x_76) ;  /* 0xffffffa000547947 */ /* 0x000fea000383ffff */
.L_x_81:
[----:B--2---:R-:W-:-:S07]  /*9fb0*/  MOV R0, UR4 ;  /* 0x0000000400007c02 */ /* 0x004fce0008000f00 */
.L_x_191:
[----:B--2---:R2:W3:Y:S02]  /*9fc0*/  SYNCS.PHASECHK.TRANS64.TRYWAIT P0, [R0+URZ], R2 ;  /* 0x00000002000075a7 */ /* 0x0044e400080011ff */
[----:B---3--:R-:W-:Y:S05]  /*9fd0*/  @!P0 NANOSLEEP.SYNCS 0x989680 ;  /* 0x009896800000895d */ /* 0x008fea0003900000 */
[----:B------:R-:W3:Y:S02]  /*9fe0*/  @!P0 SYNCS.PHASECHK.TRANS64 P0, [R0+URZ], R2 ;  /* 0x00000002000085a7 */ /* 0x000ee400080010ff */
[----:B---3--:R-:W-:Y:S05]  /*9ff0*/  @!P0 BRA `(.L_x_191) ;  /* 0xfffffffc00f08947 */ /* 0x008fea000383ffff */
[----:B------:R-:W-:Y:S05]  /*a000*/  BRA `(.L_x_192) ;  /* 0xffffffa4005c7947 */ /* 0x000fea000383ffff */
.L_x_84:
[----:B------:R-:W-:-:S07]  /*a010*/  MOV R0, UR20 ;  /* 0x0000001400007c02 */ /* 0x000fce0008000f00 */
.L_x_193:
[----:B--2---:R2:W3:Y:S02]  /*a020*/  SYNCS.PHASECHK.TRANS64.TRYWAIT P1, [R0+URZ+0x150], R2 ;  /* 0x00015002000075a7 */ /* 0x0044e400080211ff */
[----:B---3--:R-:W-:Y:S05]  /*a030*/  @!P1 NANOSLEEP.SYNCS 0x989680 ;  /* 0x009896800000995d */ /* 0x008fea0003900000 */
[----:B------:R-:W3:Y:S02]  /*a040*/  @!P1 SYNCS.PHASECHK.TRANS64 P1, [R0+URZ+0x150], R2 ;  /* 0x00015002000095a7 */ /* 0x000ee400080210ff */
[----:B---3--:R-:W-:Y:S05]  /*a050*/  @!P1 BRA `(.L_x_193) ;  /* 0xfffffffc00f09947 */ /* 0x008fea000383ffff */
[----:B------:R-:W-:Y:S05]  /*a060*/  BRA `(.L_x_194) ;  /* 0xffffffa400a87947 */ /* 0x000fea000383ffff */
.L_x_89:
[----:B------:R-:W-:Y:S07]  /*a070*/  MOV R2, UR31 ;  /* 0x0000001f00027c02 */ /* 0x000fee0008000f00 */
.L_x_195:
[----:B-1----:R1:W2:Y:S02]  /*a080*/  SYNCS.PHASECHK.TRANS64.TRYWAIT P0, [R2+URZ+0x120], R3 ;  /* 0x00012003020075a7 */ /* 0x0022a400080011ff */
[----:B--2---:R-:W-:Y:S05]  /*a090*/  @!P0 NANOSLEEP.SYNCS 0x989680 ;  /* 0x009896800000895d */ /* 0x004fea0003900000 */
[----:B------:R-:W2:Y:S02]  /*a0a0*/  @!P0 SYNCS.PHASECHK.TRANS64 P0, [R2+URZ+0x120], R3 ;  /* 0x00012003020085a7 */ /* 0x000ea400080010ff */
[----:B--2---:R-:W-:Y:S05]  /*a0b0*/  @!P0 BRA `(.L_x_195) ;  /* 0xfffffffc00f08947 */ /* 0x004fea000383ffff */
[----:B------:R-:W-:Y:S05]  /*a0c0*/  BRA `(.L_x_196) ;  /* 0xffffffa800fc7947 */ /* 0x000fea000383ffff */
.L_x_92:
[----:B------:R-:W-:Y:S07]  /*a0d0*/  MOV R2, UR31 ;  /* 0x0000001f00027c02 */ /* 0x000fee0008000f00 */
.L_x_197:
[----:B-1----:R1:W2:Y:S02]  /*a0e0*/  SYNCS.PHASECHK.TRANS64.TRYWAIT P2, [R2+URZ+0x118], R3 ;  /* 0x00011803020075a7 */ /* 0x0022a400080411ff */
[----:B--2---:R-:W-:Y:S05]  /*a0f0*/  @!P2 NANOSLEEP.SYNCS 0x989680 ;  /* 0x009896800000a95d */ /* 0x004fea0003900000 */
[----:B------:R-:W2:Y:S02]  /*a100*/  @!P2 SYNCS.PHASECHK.TRANS64 P2, [R2+URZ+0x118], R3 ;  /* 0x000118030200a5a7 */ /* 0x000ea400080410ff */
[----:B--2---:R-:W-:Y:S05]  /*a110*/  @!P2 BRA `(.L_x_197) ;  /* 0xfffffffc00f0a947 */ /* 0x004fea000383ffff */
[----:B------:R-:W-:Y:S05]  /*a120*/  BRA `(.L_x_91) ;  /* 0xffffffb000607947 */ /* 0x000fea000383ffff */
.L_x_95:
[----:B-1----:R-:W-:Y:S07]  /*a130*/  MOV R2, UR31 ;  /* 0x0000001f00027c02 */ /* 0x002fee0008000f00 */
.L_x_198:
[----:B-1----:R1:W2:Y:S02]  /*a140*/  SYNCS.PHASECHK.TRANS64.TRYWAIT P1, [R2+URZ+0xf0], R8 ;  /* 0x0000f008020075a7 */ /* 0x0022a400080211ff */
[----:B--2---:R-:W-:Y:S05]  /*a150*/  @!P1 NANOSLEEP.SYNCS 0x989680 ;  /* 0x009896800000995d */ /* 0x004fea0003900000 */
[----:B------:R-:W2:Y:S02]  /*a160*/  @!P1 SYNCS.PHASECHK.TRANS64 P1, [R2+URZ+0xf0], R8 ;  /* 0x0000f008020095a7 */ /* 0x000ea400080210ff */
[----:B--2---:R-:W-:Y:S05]  /*a170*/  @!P1 BRA `(.L_x_198) ;  /* 0xfffffffc00f09947 */ /* 0x004fea000383ffff */
[----:B------:R-:W-:Y:S05]  /*a180*/  BRA `(.L_x_199) ;  /* 0xffffffb000f07947 */ /* 0x000fea000383ffff */
.L_x_96:
[----:B------:R-:W-:Y:S07]  /*a190*/  MOV R2, UR31 ;  /* 0x0000001f00027c02 */ /* 0x000fee0008000f00 */
.L_x_200:
[----:B-1----:R1:W2:Y:S02]  /*a1a0*/  SYNCS.PHASECHK.TRANS64.TRYWAIT P1, [R2+URZ+0xf8], R8 ;  /* 0x0000f808020075a7 */ /* 0x0022a400080211ff */
[----:B--2---:R-:W-:Y:S05]  /*a1b0*/  @!P1 NANOSLEEP.SYNCS 0x989680 ;  /* 0x009896800000995d */ /* 0x004fea0003900000 */
[----:B------:R-:W2:Y:S02]  /*a1c0*/  @!P1 SYNCS.PHASECHK.TRANS64 P1, [R2+URZ+0xf8], R8 ;  /* 0x0000f808020095a7 */ /* 0x000ea400080210ff */
[----:B--2---:R-:W-:Y:S05]  /*a1d0*/  @!P1 BRA `(.L_x_200) ;  /* 0xfffffffc00f09947 */ /* 0x004fea000383ffff */
[----:B------:R-:W-:Y:S05]  /*a1e0*/  BRA `(.L_x_201) ;  /* 0xffffffb400487947 */ /* 0x000fea000383ffff */
.L_x_97:
[----:B------:R-:W-:Y:S07]  /*a1f0*/  MOV R2, UR31 ;  /* 0x0000001f00027c02 */ /* 0x000fee0008000f00 */
.L_x_202:
[----:B-1----:R1:W2:Y:S02]  /*a200*/  SYNCS.PHASECHK.TRANS64.TRYWAIT P1, [R2+URZ+0x100], R8 ;  /* 0x00010008020075a7 */ /* 0x0022a400080211ff */
[----:B--2---:R-:W-:Y:S05]  /*a210*/  @!P1 NANOSLEEP.SYNCS 0x989680 ;  /* 0x009896800000995d */ /* 0x004fea0003900000 */
[----:B------:R-:W2:Y:S02]  /*a220*/  @!P1 SYNCS.PHASECHK.TRANS64 P1, [R2+URZ+0x100], R8 ;  /* 0x00010008020095a7 */ /* 0x000ea400080210ff */
[----:B--2---:R-:W-:Y:S05]  /*a230*/  @!P1 BRA `(.L_x_202) ;  /* 0xfffffffc00f09947 */ /* 0x004fea000383ffff */
[----:B------:R-:W-:Y:S05]  /*a240*/  BRA `(.L_x_203) ;  /* 0xffffffb400b07947 */ /* 0x000fea000383ffff */
.L_x_98:
[----:B------:R-:W-:Y:S07]  /*a250*/  MOV R2, UR31 ;  /* 0x0000001f00027c02 */ /* 0x000fee0008000f00 */
.L_x_204:
[----:B-1----:R1:W2:Y:S02]  /*a260*/  SYNCS.PHASECHK.TRANS64.TRYWAIT P0, [R2+URZ+0x108], R8 ;  /* 0x00010808020075a7 */ /* 0x0022a400080011ff */
[----:B--2---:R-:W-:Y:S05]  /*a270*/  @!P0 NANOSLEEP.SYNCS 0x989680 ;  /* 0x009896800000895d */ /* 0x004fea0003900000 */
[----:B------:R-:W2:Y:S02]  /*a280*/  @!P0 SYNCS.PHASECHK.TRANS64 P0, [R2+URZ+0x108], R8 ;  /* 0x00010808020085a7 */ /* 0x000ea400080010ff */
[----:B--2---:R-:W-:Y:S05]  /*a290*/  @!P0 BRA `(.L_x_204) ;  /* 0xfffffffc00f08947 */ /* 0x004fea000383ffff */
[----:B------:R-:W-:Y:S05]  /*a2a0*/  BRA `(.L_x_205) ;  /* 0xffffffb800207947 */ /* 0x000fea000383ffff */
.L_x_100:
[----:B--2---:R-:W-:-:S07]  /*a2b0*/  MOV R0, UR31 ;  /* 0x0000001f00007c02 */ /* 0x004fce0008000f00 */
.L_x_206:
[----:B-1----:R1:W2:Y:S02]  /*a2c0*/  SYNCS.PHASECHK.TRANS64.TRYWAIT P0, [R0+URZ+0xf0], R2 ;  /* 0x0000f002000075a7 */ /* 0x0022a400080011ff */
[----:B--2---:R-:W-:Y:S05]  /*a2d0*/  @!P0 NANOSLEEP.SYNCS 0x989680 ;  /* 0x009896800000895d */ /* 0x004fea0003900000 */
[----:B------:R-:W2:Y:S02]  /*a2e0*/  @!P0 SYNCS.PHASECHK.TRANS64 P0, [R0+URZ+0xf0], R2 ;  /* 0x0000f002000085a7 */ /* 0x000ea400080010ff */
[----:B--2---:R-:W-:Y:S05]  /*a2f0*/  @!P0 BRA `(.L_x_206) ;  /* 0xfffffffc00f08947 */ /* 0x004fea000383ffff */
[----:B------:R-:W-:Y:S05]  /*a300*/  BRA `(.L_x_207) ;  /* 0xffffffb800a87947 */ /* 0x000fea000383ffff */
.L_x_101:
[----:B-12---:R-:W-:-:S07]  /*a310*/  MOV R0, UR31 ;  /* 0x0000001f00007c02 */ /* 0x006fce0008000f00 */
.L_x_208:
[----:B-1----:R1:W2:Y:S02]  /*a320*/  SYNCS.PHASECHK.TRANS64.TRYWAIT P0, [R0+URZ+0xf8], R2 ;  /* 0x0000f802000075a7 */ /* 0x0022a400080011ff */
[----:B--2---:R-:W-:Y:S05]  /*a330*/  @!P0 NANOSLEEP.SYNCS 0x989680 ;  /* 0x009896800000895d */ /* 0x004fea0003900000 */
[----:B------:R-:W2:Y:S02]  /*a340*/  @!P0 SYNCS.PHASECHK.TRANS64 P0, [R0+URZ+0xf8], R2 ;  /* 0x0000f802000085a7 */ /* 0x000ea400080010ff */
[----:B--2---:R-:W-:Y:S05]  /*a350*/  @!P0 BRA `(.L_x_208) ;  /* 0xfffffffc00f08947 */ /* 0x004fea000383ffff */
[----:B------:R-:W-:Y:S05]  /*a360*/  BRA `(.L_x_209) ;  /* 0xffffffb800987947 */ /* 0x000fea000383ffff */
.L_x_102:
[----:B-12---:R-:W-:-:S07]  /*a370*/  MOV R0, UR31 ;  /* 0x0000001f00007c02 */ /* 0x006fce0008000f00 */
.L_x_210:
[----:B-1----:R1:W2:Y:S02]  /*a380*/  SYNCS.PHASECHK.TRANS64.TRYWAIT P0, [R0+URZ+0x100], R2 ;  /* 0x00010002000075a7 */ /* 0x0022a400080011ff */
[----:B--2---:R-:W-:Y:S05]  /*a390*/  @!P0 NANOSLEEP.SYNCS 0x989680 ;  /* 0x009896800000895d */ /* 0x004fea0003900000 */
[----:B------:R-:W2:Y:S02]  /*a3a0*/  @!P0 SYNCS.PHASECHK.TRANS64 P0, [R0+URZ+0x100], R2 ;  /* 0x00010002000085a7 */ /* 0x000ea400080010ff */
[----:B--2---:R-:W-:Y:S05]  /*a3b0*/  @!P0 BRA `(.L_x_210) ;  /* 0xfffffffc00f08947 */ /* 0x004fea000383ffff */
[----:B------:R-:W-:Y:S05]  /*a3c0*/  BRA `(.L_x_211) ;  /* 0xffffffb800887947 */ /* 0x000fea000383ffff */
.L_x_104:
[----:B------:R-:W-:Y:S07]  /*a3d0*/  MOV R0, UR44 ;  /* 0x0000002c00007c02 */ /* 0x000fee0008000f00 */
.L_x_212:
[----:B-1----:R1:W2:Y:S02]  /*a3e0*/  SYNCS.PHASECHK.TRANS64.TRYWAIT P0, [R0+URZ+0x120], R2 ;  /* 0x00012002000075a7 */ /* 0x0022a400080011ff */
[----:B--2---:R-:W-:Y:S05]  /*a3f0*/  @!P0 NANOSLEEP.SYNCS 0x989680 ;  /* 0x009896800000895d */ /* 0x004fea0003900000 */
[----:B------:R-:W2:Y:S02]  /*a400*/  @!P0 SYNCS.PHASECHK.TRANS64 P0, [R0+URZ+0x120], R2 ;  /* 0x00012002000085a7 */ /* 0x000ea400080010ff */
[----:B--2---:R-:W-:Y:S05]  /*a410*/  @!P0 BRA `(.L_x_212) ;  /* 0xfffffffc00f08947 */ /* 0x004fea000383ffff */
[----:B------:R-:W-:Y:S05]  /*a420*/  BRA `(.L_x_213) ;  /* 0xffffffbc00647947 */ /* 0x000fea000383ffff */
.L_x_115:
[----:B-1----:R-:W-:Y:S04]  /*a430*/  MOV R2, UR44 ;  /* 0x0000002c00027c02 */ /* 0x002fe80008000f00 */
[----:B------:R1:W3:Y:S03]  /*a440*/  SYNCS.PHASECHK.TRANS64.TRYWAIT P1, [R2+URZ+0xd0], R3 ;  /* 0x0000d003020075a7 */ /* 0x0002e600080211ff */
[----:B---3--:R-:W-:Y:S05]  /*a450*/  @!P1 NANOSLEEP.SYNCS 0x989680 ;  /* 0x009896800000995d */ /* 0x008fea0003900000 */
[----:B------:R-:W3:Y:S02]  /*a460*/  @!P1 SYNCS.PHASECHK.TRANS64 P1, [R2+URZ+0xd0], R3 ;  /* 0x0000d003020095a7 */ /* 0x000ee400080210ff */
[----:B---3--:R-:W-:Y:S05]  /*a470*/  @!P1 BRA `(.L_x_115) ;  /* 0xfffffffc00ec9947 */ /* 0x008fea000383ffff */
[----:B------:R-:W-:Y:S05]  /*a480*/  BRA `(.L_x_114) ;  /* 0xffffffcc00207947 */ /* 0x000fea000383ffff */
.L_x_117:
[----:B-1----:R1:W2:Y:S02]  /*a490*/  SYNCS.PHASECHK.TRANS64.TRYWAIT P0, [R63+URZ+0x130], R0 ;  /* 0x000130003f0075a7 */ /* 0x0022a400080011ff */
[----:B--2---:R-:W-:Y:S05]  /*a4a0*/  @!P0 NANOSLEEP.SYNCS 0x989680 ;  /* 0x009896800000895d */ /* 0x004fea0003900000 */
[----:B------:R-:W2:Y:S02]  /*a4b0*/  @!P0 SYNCS.PHASECHK.TRANS64 P0, [R63+URZ+0x130], R0 ;  /* 0x000130003f0085a7 */ /* 0x000ea400080010ff */
[----:B--2---:R-:W-:Y:S05]  /*a4c0*/  @!P0 BRA `(.L_x_117) ;  /* 0xfffffffc00f08947 */ /* 0x004fea000383ffff */
[----:B------:R-:W-:Y:S05]  /*a4d0*/  BRA `(.L_x_116) ;  /* 0xffffffcc00407947 */ /* 0x000fea000383ffff */
.L_x_126:
[----:B--2---:R2:W3:Y:S02]  /*a4e0*/  SYNCS.PHASECHK.TRANS64.TRYWAIT P0, [R4+URZ+0xd0], R0 ;  /* 0x0000d000040075a7 */ /* 0x0044e400080011ff */
[----:B---3--:R-:W-:Y:S05]  /*a4f0*/  @!P0 NANOSLEEP.SYNCS 0x989680 ;  /* 0x009896800000895d */ /* 0x008fea0003900000 */
[----:B------:R-:W3:Y:S02]  /*a500*/  @!P0 SYNCS.PHASECHK.TRANS64 P0, [R4+URZ+0xd0], R0 ;  /* 0x0000d000040085a7 */ /* 0x000ee400080010ff */
[----:B---3--:R-:W-:Y:S05]  /*a510*/  @!P0 BRA `(.L_x_126) ;  /* 0xfffffffc00f08947 */ /* 0x008fea000383ffff */
[----:B------:R-:W-:Y:S05]  /*a520*/  BRA `(.L_x_125) ;  /* 0xffffffd4005c7947 */ /* 0x000fea000383ffff */
.L_x_134:
[----:B--2---:R2:W3:Y:S02]  /*a530*/  SYNCS.PHASECHK.TRANS64.TRYWAIT P0, [R2+URZ+0xd0], R4 ;  /* 0x0000d004020075a7 */ /* 0x0044e400080011ff */
[----:B---3--:R-:W-:Y:S05]  /*a540*/  @!P0 NANOSLEEP.SYNCS 0x989680 ;  /* 0x009896800000895d */ /* 0x008fea0003900000 */
[----:B------:R-:W3:Y:S02]  /*a550*/  @!P0 SYNCS.PHASECHK.TRANS64 P0, [R2+URZ+0xd0], R4 ;  /* 0x0000d004020085a7 */ /* 0x000ee400080010ff */
[----:B---3--:R-:W-:Y:S05]  /*a560*/  @!P0 BRA `(.L_x_134) ;  /* 0xfffffffc00f08947 */ /* 0x008fea000383ffff */
[----:B------:R-:W-:Y:S05]  /*a570*/  BRA `(.L_x_133) ;  /* 0xffffffdc007c7947 */ /* 0x000fea000383ffff */
.L_x_142:
[----:B--2---:R2:W3:Y:S02]  /*a580*/  SYNCS.PHASECHK.TRANS64.TRYWAIT P0, [R3+URZ+0xd0], R0 ;  /* 0x0000d000030075a7 */ /* 0x0044e400080011ff */
[----:B---3--:R-:W-:Y:S05]  /*a590*/  @!P0 NANOSLEEP.SYNCS 0x989680 ;  /* 0x009896800000895d */ /* 0x008fea0003900000 */
[----:B------:R-:W3:Y:S02]  /*a5a0*/  @!P0 SYNCS.PHASECHK.TRANS64 P0, [R3+URZ+0xd0], R0 ;  /* 0x0000d000030085a7 */ /* 0x000ee400080010ff */
[----:B---3--:R-:W-:Y:S05]  /*a5b0*/  @!P0 BRA `(.L_x_142) ;  /* 0xfffffffc00f08947 */ /* 0x008fea000383ffff */
[----:B------:R-:W-:Y:S05]  /*a5c0*/  BRA `(.L_x_141) ;  /* 0xffffffe400987947 */ /* 0x000fea000383ffff */
        .weak           $__internal_0_$__cuda_sm10x_tcgen05_guardrail_trap_col_being_dealloced_not_returned_by_alloc
        .type           $__internal_0_$__cuda_sm10x_tcgen05_guardrail_trap_col_being_dealloced_not_returned_by_alloc,@function
        .size           $__internal_0_$__cuda_sm10x_tcgen05_guardrail_trap_col_being_dealloced_not_returned_by_alloc,($__internal_1_$__cuda_sm10x_tcgen05_guardrail_trap_phase_invalid_during_alloc - $__internal_0_$__cuda_sm10x_tcgen05_guardrail_trap_col_being_dealloced_not_returned_by_alloc)
$__internal_0_$__cuda_sm10x_tcgen05_guardrail_trap_col_being_dealloced_not_returned_by_alloc:
[----:B------:R-:W-:Y:S05]  /*a5d0*/  BPT.TRAP 0x1 ;  /* 0x000000040000795c */ /* 0x000fea0000300000 */
[----:B------:R-:W-:-:S04]  /*a5e0*/  HFMA2 R3, -RZ, RZ, 0, 0 ;  /* 0x00000000ff037431 */ /* 0x000fc800000001ff */
[----:B------:R-:W-:Y:S05]  /*a5f0*/  RET.REL.NODEC R2 `(_ZN7cutlass13device_kernelINS_4conv6kernel13ConvUniversalINS1_16ConvProblemShapeILNS1_8OperatorE1ELi2EEENS1_10collective14CollectiveConvINS1_47MainloopSm100TmaUmmaWarpSpecializedImplicitGemmILS5_1ELi13ELi2ELi1ELi2EN4cute5tupleIJNSA_1CILi2EEENSC_ILi1EEESE_EEEEENSB_IJNSC_ILi128EEESH_NSB_IJNSC_ILi64EEEEEEEEENS_6half_tESL_NSA_8TiledMMAINSA_8MMA_AtomIJNSA_26SM100_MMA_F16BF16_2x1SM_SSISL_SL_fLi128ELi128ELNSA_4UMMA5MajorE0ELSQ_1ELNSP_7ScaleInE0ELSR_0EEEEEENSA_6LayoutINSB_IJSE_SE_SE_EEENSB_IJNSC_ILi0EEESW_SW_EEEEENSB_IJNSA_10UnderscoreESZ_SZ_EEEEENS7_6detail27Sm100ImplicitGemmTileTraitsINSA_25SM100_TMA_2SM_LOAD_IM2COLENSA_14ComposedLayoutINSA_7SwizzleILi3ELi4ELi3EEENSA_18smem_ptr_flag_bitsILi16EEENSU_INSB_IJNSC_ILi8EEESI_EEENSB_IJSI_SE_EEEEEEEvEENS13_INSA_18SM100_TMA_2SM_LOADENS15_IS17_S19_NSU_INSB_IJSI_S1A_EEENSB_IJSE_SI_EEEEEEEvEEEENS_8epilogue10collective18CollectiveEpilogueINS1N_23Sm100TmaWarpSpecializedILi4ELi2ELi16ELb1ELb0EEEJNSB_IJSI_SH_SJ_EEENSB_IJNSU_ISI_SE_EENSU_INSB_IJNSC_ILi16EEESD_EEES1I_EEEEESL_NSB_IJNSB_IJlllEEESE_SW_EEESL_S1Z_NS1N_6fusion15FusionCallbacksIS1R_NS20_17LinearCombinationISL_fSL_fLNS_15FloatRoundStyleE2EEES1S_S1X_JEEENSA_5SM1004TMEM4LOAD26SM100_TMEM_LOAD_32dp32b16xENSA_20SM90_TMA_LOAD_IM2COLENS15_INS16_ILi1ELi4ELi3EEES19_NSU_INSB_IJS1A_S1U_EEENSB_IJS1U_SE_EEEEEEENSA_39AutoVectorizingCopyWithAssumedAlignmentILi128EEENSA_21SM90_TMA_STORE_IM2COLES2F_S2H_S2H_EEEvvEEEEvNT_6ParamsE) ;  /* 0xffffff5802807950 */ /* 0x000fea0003c3ffff */
        .weak           $__internal_1_$__cuda_sm10x_tcgen05_guardrail_trap_phase_invalid_during_alloc
        .type           $__internal_1_$__cuda_sm10x_tcgen05_guardrail_trap_phase_invalid_during_alloc,@function
        .size           $__internal_1_$__cuda_sm10x_tcgen05_guardrail_trap_phase_invalid_during_alloc,($__internal_2_$__cuda_sm10x_tcgen05_guardrail_trap_unallocated_columns_being_dealloced - $__internal_1_$__cuda_sm10x_tcgen05_guardrail_trap_phase_invalid_during_alloc)
$__internal_1_$__cuda_sm10x_tcgen05_guardrail_trap_phase_invalid_during_alloc:
[----:B------:R-:W-:Y:S05]  /*a600*/  BPT.TRAP 0x1 ;  /* 0x000000040000795c */ /* 0x000fea0000300000 */
[----:B------:R-:W-:-:S04]  /*a610*/  MOV R5, 0x0 ;  /* 0x0000000000057802 */ /* 0x000fc80000000f00 */
[----:B------:R-:W-:Y:S05]  /*a620*/  RET.REL.NODEC R4 `(_ZN7cutlass13device_kernelINS_4conv6kernel13ConvUniversalINS1_16ConvProblemShapeILNS1_8OperatorE1ELi2EEENS1_10collective14CollectiveConvINS1_47MainloopSm100TmaUmmaWarpSpecializedImplicitGemmILS5_1ELi13ELi2ELi1ELi2EN4cute5tupleIJNSA_1CILi2EEENSC_ILi1EEESE_EEEEENSB_IJNSC_ILi128EEESH_NSB_IJNSC_ILi64EEEEEEEEENS_6half_tESL_NSA_8TiledMMAINSA_8MMA_AtomIJNSA_26SM100_MMA_F16BF16_2x1SM_SSISL_SL_fLi128ELi128ELNSA_4UMMA5MajorE0ELSQ_1ELNSP_7ScaleInE0ELSR_0EEEEEENSA_6LayoutINSB_IJSE_SE_SE_EEENSB_IJNSC_ILi0EEESW_SW_EEEEENSB_IJNSA_10UnderscoreESZ_SZ_EEEEENS7_6detail27Sm100ImplicitGemmTileTraitsINSA_25SM100_TMA_2SM_LOAD_IM2COLENSA_14ComposedLayoutINSA_7SwizzleILi3ELi4ELi3EEENSA_18smem_ptr_flag_bitsILi16EEENSU_INSB_IJNSC_ILi8EEESI_EEENSB_IJSI_SE_EEEEEEEvEENS13_INSA_18SM100_TMA_2SM_LOADENS15_IS17_S19_NSU_INSB_IJSI_S1A_EEENSB_IJSE_SI_EEEEEEEvEEEENS_8epilogue10collective18CollectiveEpilogueINS1N_23Sm100TmaWarpSpecializedILi4ELi2ELi16ELb1ELb0EEEJNSB_IJSI_SH_SJ_EEENSB_IJNSU_ISI_SE_EENSU_INSB_IJNSC_ILi16EEESD_EEES1I_EEEEESL_NSB_IJNSB_IJlllEEESE_SW_EEESL_S1Z_NS1N_6fusion15FusionCallbacksIS1R_NS20_17LinearCombinationISL_fSL_fLNS_15FloatRoundStyleE2EEES1S_S1X_JEEENSA_5SM1004TMEM4LOAD26SM100_TMEM_LOAD_32dp32b16xENSA_20SM90_TMA_LOAD_IM2COLENS15_INS16_ILi1ELi4ELi3EEES19_NSU_INSB_IJS1A_S1U_EEENSB_IJS1U_SE_EEEEEEENSA_39AutoVectorizingCopyWithAssumedAlignmentILi128EEENSA_21SM90_TMA_STORE_IM2COLES2F_S2H_S2H_EEEvvEEEEvNT_6ParamsE) ;  /* 0xffffff5804747950 */ /* 0x000fea0003c3ffff */
        .weak           $__internal_2_$__cuda_sm10x_tcgen05_guardrail_trap_unallocated_columns_being_dealloced
        .type           $__internal_2_$__cuda_sm10x_tcgen05_guardrail_trap_unallocated_columns_being_dealloced,@function
        .size           $__internal_2_$__cuda_sm10x_tcgen05_guardrail_trap_unallocated_columns_being_dealloced,(.L_x_215 - $__internal_2_$__cuda_sm10x_tcgen05_guardrail_trap_unallocated_columns_being_dealloced)
$__internal_2_$__cuda_sm10x_tcgen05_guardrail_trap_unallocated_columns_being_dealloced:
[----:B------:R-:W-:Y:S05]  /*a630*/  BPT.TRAP 0x1 ;  /* 0x000000040000795c */ /* 0x000fea0000300000 */
[----:B------:R-:W-:-:S04]  /*a640*/  HFMA2 R3, -RZ, RZ, 0, 0 ;  /* 0x00000000ff037431 */ /* 0x000fc800000001ff */
[----:B------:R-:W-:Y:S05]  /*a650*/  RET.REL.NODEC R2 `(_ZN7cutlass13device_kernelINS_4conv6kernel13ConvUniversalINS1_16ConvProblemShapeILNS1_8OperatorE1ELi2EEENS1_10collective14CollectiveConvINS1_47MainloopSm100TmaUmmaWarpSpecializedImplicitGemmILS5_1ELi13ELi2ELi1ELi2EN4cute5tupleIJNSA_1CILi2EEENSC_ILi1EEESE_EEEEENSB_IJNSC_ILi128EEESH_NSB_IJNSC_ILi64EEEEEEEEENS_6half_tESL_NSA_8TiledMMAINSA_8MMA_AtomIJNSA_26SM100_MMA_F16BF16_2x1SM_SSISL_SL_fLi128ELi128ELNSA_4UMMA5MajorE0ELSQ_1ELNSP_7ScaleInE0ELSR_0EEEEEENSA_6LayoutINSB_IJSE_SE_SE_EEENSB_IJNSC_ILi0EEESW_SW_EEEEENSB_IJNSA_10UnderscoreESZ_SZ_EEEEENS7_6detail27Sm100ImplicitGemmTileTraitsINSA_25SM100_TMA_2SM_LOAD_IM2COLENSA_14ComposedLayoutINSA_7SwizzleILi3ELi4ELi3EEENSA_18smem_ptr_flag_bitsILi16EEENSU_INSB_IJNSC_ILi8EEESI_EEENSB_IJSI_SE_EEEEEEEvEENS13_INSA_18SM100_TMA_2SM_LOADENS15_IS17_S19_NSU_INSB_IJSI_S1A_EEENSB_IJSE_SI_EEEEEEEvEEEENS_8epilogue10collective18CollectiveEpilogueINS1N_23Sm100TmaWarpSpecializedILi4ELi2ELi16ELb1ELb0EEEJNSB_IJSI_SH_SJ_EEENSB_IJNSU_ISI_SE_EENSU_INSB_IJNSC_ILi16EEESD_EEES1I_EEEEESL_NSB_IJNSB_IJlllEEESE_SW_EEESL_S1Z_NS1N_6fusion15FusionCallbacksIS1R_NS20_17LinearCombinationISL_fSL_fLNS_15FloatRoundStyleE2EEES1S_S1X_JEEENSA_5SM1004TMEM4LOAD26SM100_TMEM_LOAD_32dp32b16xENSA_20SM90_TMA_LOAD_IM2COLENS15_INS16_ILi1ELi4ELi3EEES19_NSU_INSB_IJS1A_S1U_EEENSB_IJS1U_SE_EEEEEEENSA_39AutoVectorizingCopyWithAssumedAlignmentILi128EEENSA_21SM90_TMA_STORE_IM2COLES2F_S2H_S2H_EEEvvEEEEvNT_6ParamsE) ;  /* 0xffffff5802687950 */ /* 0x000fea0003c3ffff */
.L_x_214:
[----:B------:R-:W-:-:S00]  /*a660*/  BRA `(.L_x_214) ;  /* 0xfffffffc00fc7947 */ /* 0x000fc0000383ffff */
[----:B------:R-:W-:-:S00]  /*a670*/  NOP ;  /* 0x0000000000007918 */ /* 0x000fc00000000000 */
        /* <DEDUP_REMOVED lines=8> */
.L_x_215:


//--------------------- .nv.global.init           --------------------------
	.section	.nv.global.init,"aw",@progbits
.nv.global.init:
	.type		$str$29,@object
	.size		$str$29,($str$30 - $str$29)
$str$29:
        /*0000*/ 	.byte	0x28, 0x61, 0x64, 0x64, 0x72, 0x65, 0x73, 0x73, 0x20, 0x26, 0x20, 0x6d, 0x61, 0x73, 0x6b, 0x29
        /*0010*/ 	.byte	0x20, 0x3d, 0x3d, 0x20, 0x30, 0x00
	.type		$str$30,@object
	.size		$str$30,($str$28 - $str$30)
$str$30:
        /*0016*/ 	.byte	0x2f, 0x74, 0x6d, 0x70, 0x2f, 0x63, 0x75, 0x74, 0x6c, 0x61, 0x73, 0x73, 0x5f, 0x73, 0x77, 0x65
        /*0026*/ 	.byte	0x65, 0x70, 0x5f, 0x73, 0x72, 0x63, 0x2f, 0x69, 0x6e, 0x63, 0x6c, 0x75, 0x64, 0x65, 0x2f, 0x63
        /*0036*/ 	.byte	0x75, 0x74, 0x65, 0x2f, 0x70, 0x6f, 0x69, 0x6e, 0x74, 0x65, 0x72, 0x5f, 0x66, 0x6c, 0x61, 0x67
        /*0046*/ 	.byte	0x67, 0x65, 0x64, 0x2e, 0x68, 0x70, 0x70, 0x00
	.type		$str$28,@object
	.size		$str$28,($str$27 - $str$28)
$str$28:
        /*004e*/ 	.byte	0x2f, 0x74, 0x6d, 0x70, 0x2f, 0x63, 0x75, 0x74, 0x6c, 0x61, 0x73, 0x73, 0x5f, 0x73, 0x77, 0x65
        /*005e*/ 	.byte	0x65, 0x70, 0x5f, 0x73, 0x72, 0x63, 0x2f, 0x69, 0x6e, 0x63, 0x6c, 0x75, 0x64, 0x65, 0x2f, 0x63
        /*006e*/ 	.byte	0x75, 0x74, 0x65, 0x2f, 0x61, 0x74, 0x6f, 0x6d, 0x2f, 0x63, 0x6f, 0x70, 0x79, 0x5f, 0x74, 0x72
        /*007e*/ 	.byte	0x61, 0x69, 0x74, 0x73, 0x5f, 0x73, 0x6d, 0x31, 0x30, 0x30, 0x2e, 0x68, 0x70, 0x70, 0x00
	.type		$str$27,@object
	.size		$str$27,(__unnamed_1 - $str$27)
$str$27:
        /*008d*/ 	.byte	0x28, 0x28, 0x75, 0x69, 0x6e, 0x74, 0x33, 0x32, 0x5f, 0x74, 0x28, 0x74, 0x68, 0x72, 0x65, 0x61
        /*009d*/ 	.byte	0x64, 0x49, 0x64, 0x78, 0x2e, 0x78, 0x29, 0x20, 0x2f, 0x20, 0x33, 0x32, 0x29, 0x20, 0x25, 0x20
        /*00ad*/ 	.byte	0x34, 0x29, 0x20, 0x3d, 0x3d, 0x20, 0x28, 0x28, 0x28, 0x74, 0x6d, 0x65, 0x6d, 0x5f, 0x61, 0x64
        /*00bd*/ 	.byte	0x64, 0x72, 0x20, 0x3e, 0x3e, 0x20, 0x31, 0x36, 0x29, 0x20, 0x2f, 0x20, 0x33, 0x32, 0x29, 0x20
        /*00cd*/ 	.byte	0x25, 0x20, 0x34, 0x29, 0x00
	.type		__unnamed_1,@object
	.size		__unnamed_1,(__unnamed_2 - __unnamed_1)
__unnamed_1:
        /*00d2*/ 	.byte	0x61, 0x75, 0x74, 0x6f, 0x20, 0x63, 0x75, 0x74, 0x65, 0x3a, 0x3a, 0x61, 0x73, 0x5f, 0x70, 0x6f
        /* <DEDUP_REMOVED lines=24> */
        /*0262*/ 	.byte	0x34, 0x38, 0x3e, 0x3e, 0x3e, 0x3e, 0x5d, 0x00
	.type		__unnamed_2,@object
	.size		__unnamed_2,(.L_2 - __unnamed_2)
__unnamed_2:
        /* <DEDUP_REMOVED lines=40> */
        /*04ea*/ 	.byte	0x3a, 0x3a, 0x43, 0x3c, 0x30, 0x3e, 0x3e, 0x3e, 0x3e, 0x5d, 0x00
.L_2:


//--------------------- .nv.shared._ZN7cutlass13device_kernelINS_4conv6kernel13ConvUniversalINS1_16ConvProblemShapeILNS1_8OperatorE1ELi2EEENS1_10collective14CollectiveConvINS1_47MainloopSm100TmaUmmaWarpSpecializedImplicitGemmILS5_1ELi13ELi2ELi1ELi2EN4cute5tupleIJNSA_1CILi2EEENSC_ILi1EEESE_EEEEENSB_IJNSC_ILi128EEESH_NSB_IJNSC_ILi64EEEEEEEEENS_6half_tESL_NSA_8TiledMMAINSA_8MMA_AtomIJNSA_26SM100_MMA_F16BF16_2x1SM_SSISL_SL_fLi128ELi128ELNSA_4UMMA5MajorE0ELSQ_1ELNSP_7ScaleInE0ELSR_0EEEEEENSA_6LayoutINSB_IJSE_SE_SE_EEENSB_IJNSC_ILi0EEESW_SW_EEEEENSB_IJNSA_10UnderscoreESZ_SZ_EEEEENS7_6detail27Sm100ImplicitGemmTileTraitsINSA_25SM100_TMA_2SM_LOAD_IM2COLENSA_14ComposedLayoutINSA_7SwizzleILi3ELi4ELi3EEENSA_18smem_ptr_flag_bitsILi16EEENSU_INSB_IJNSC_ILi8EEESI_EEENSB_IJSI_SE_EEEEEEEvEENS13_INSA_18SM100_TMA_2SM_LOADENS15_IS17_S19_NSU_INSB_IJSI_S1A_EEENSB_IJSE_SI_EEEEEEEvEEEENS_8epilogue10collective18CollectiveEpilogueINS1N_23Sm100TmaWarpSpecializedILi4ELi2ELi16ELb1ELb0EEEJNSB_IJSI_SH_SJ_EEENSB_IJNSU_ISI_SE_EENSU_INSB_IJNSC_ILi16EEESD_EEES1I_EEEEESL_NSB_IJNSB_IJlllEEESE_SW_EEESL_S1Z_NS1N_6fusion15FusionCallbacksIS1R_NS20_17LinearCombinationISL_fSL_fLNS_15FloatRoundStyleE2EEES1S_S1X_JEEENSA_5SM1004TMEM4LOAD26SM100_TMEM_LOAD_32dp32b16xENSA_20SM90_TMA_LOAD_IM2COLENS15_INS16_ILi1ELi4ELi3EEES19_NSU_INSB_IJS1A_S1U_EEENSB_IJS1U_SE_EEEEEEENSA_39AutoVectorizingCopyWithAssumedAlignmentILi128EEENSA_21SM90_TMA_STORE_IM2COLES2F_S2H_S2H_EEEvvEEEEvNT_6ParamsE --------------------------
	.section	.nv.shared._ZN7cutlass13device_kernelINS_4conv6kernel13ConvUniversalINS1_16ConvProblemShapeILNS1_8OperatorE1ELi2EEENS1_10collective14CollectiveConvINS1_47MainloopSm100TmaUmmaWarpSpecializedImplicitGemmILS5_1ELi13ELi2ELi1ELi2EN4cute5tupleIJNSA_1CILi2EEENSC_ILi1EEESE_EEEEENSB_IJNSC_ILi128EEESH_NSB_IJNSC_ILi64EEEEEEEEENS_6half_tESL_NSA_8TiledMMAINSA_8MMA_AtomIJNSA_26SM100_MMA_F16BF16_2x1SM_SSISL_SL_fLi128ELi128ELNSA_4UMMA5MajorE0ELSQ_1ELNSP_7ScaleInE0ELSR_0EEEEEENSA_6LayoutINSB_IJSE_SE_SE_EEENSB_IJNSC_ILi0EEESW_SW_EEEEENSB_IJNSA_10UnderscoreESZ_SZ_EEEEENS7_6detail27Sm100ImplicitGemmTileTraitsINSA_25SM100_TMA_2SM_LOAD_IM2COLENSA_14ComposedLayoutINSA_7SwizzleILi3ELi4ELi3EEENSA_18smem_ptr_flag_bitsILi16EEENSU_INSB_IJNSC_ILi8EEESI_EEENSB_IJSI_SE_EEEEEEEvEENS13_INSA_18SM100_TMA_2SM_LOADENS15_IS17_S19_NSU_INSB_IJSI_S1A_EEENSB_IJSE_SI_EEEEEEEvEEEENS_8epilogue10collective18CollectiveEpilogueINS1N_23Sm100TmaWarpSpecializedILi4ELi2ELi16ELb1ELb0EEEJNSB_IJSI_SH_SJ_EEENSB_IJNSU_ISI_SE_EENSU_INSB_IJNSC_ILi16EEESD_EEES1I_EEEEESL_NSB_IJNSB_IJlllEEESE_SW_EEESL_S1Z_NS1N_6fusion15FusionCallbacksIS1R_NS20_17LinearCombinationISL_fSL_fLNS_15FloatRoundStyleE2EEES1S_S1X_JEEENSA_5SM1004TMEM4LOAD26SM100_TMEM_LOAD_32dp32b16xENSA_20SM90_TMA_LOAD_IM2COLENS15_INS16_ILi1ELi4ELi3EEES19_NSU_INSB_IJS1A_S1U_EEENSB_IJS1U_SE_EEEEEEENSA_39AutoVectorizingCopyWithAssumedAlignmentILi128EEENSA_21SM90_TMA_STORE_IM2COLES2F_S2H_S2H_EEEvvEEEEvNT_6ParamsE,"aw",@nobits
	.sectionflags	@""
	.align	16
	.zero		1024


//--------------------- .nv.shared.reserved.0     --------------------------
	.section	.nv.shared.reserved.0,"aw",@nobits
	.weak		__nv_reservedSMEM_offset_0_alias
	.size		__nv_reservedSMEM_offset_0_alias, 0, 64
	.other		__nv_reservedSMEM_offset_0_alias,@"STO_CUDA_RESERVED_SHARED STV_DEFAULT"
__nv_reservedSMEM_offset_0_alias:
	.zero		0
.nv.shared.reserved.0:
	.zero		64
	.weak		__nv_reservedSMEM_tcgen05_partition
	.type		__nv_reservedSMEM_tcgen05_partition,@object
	.size		__nv_reservedSMEM_tcgen05_partition,(.L_0 - __nv_reservedSMEM_tcgen05_partition)
__nv_reservedSMEM_tcgen05_partition:
	.zero		32
.L_0:


//--------------------- .nv.global                --------------------------
	.section	.nv.global,"aw",@nobits
.nv.global:
	.type		_ZN39_INTERNAL_de795734_4_k_cu_29ce5d19_42214cute1_E,@object
	.size		_ZN39_INTERNAL_de795734_4_k_cu_29ce5d19_42214cute1_E,(_ZN39_INTERNAL_de795734_4_k_cu_29ce5d19_42214cuda3std3__45__cpo6cbeginE - _ZN39_INTERNAL_de795734_4_k_cu_29ce5d19_42214cute1_E)
_ZN39_INTERNAL_de795734_4_k_cu_29ce5d19_42214cute1_E:
	.zero		1
	.type		_ZN39_INTERNAL_de795734_4_k_cu_29ce5d19_42214cuda3std3__45__cpo6cbeginE,@object
	.size		_ZN39_INTERNAL_de795734_4_k_cu_29ce5d19_42214cuda3std3__45__cpo6cbeginE,(_ZN39_INTERNAL_de795734_4_k_cu_29ce5d19_42214cuda3std3__48in_placeE - _ZN39_INTERNAL_de795734_4_k_cu_29ce5d19_42214cuda3std3__45__cpo6cbeginE)
_ZN39_INTERNAL_de795734_4_k_cu_29ce5d19_42214cuda3std3__45__cpo6cbeginE:
	.zero		1
	.type		_ZN39_INTERNAL_de795734_4_k_cu_29ce5d19_42214cuda3std3__48in_placeE,@object
	.size		_ZN39_INTERNAL_de795734_4_k_cu_29ce5d19_42214cuda3std3__48in_placeE,(_ZN39_INTERNAL_de795734_4_k_cu_29ce5d19_42214cuda3std6ranges3__45__cpo9iter_moveE - _ZN39_INTERNAL_de795734_4_k_cu_29ce5d19_42214cuda3std3__48in_placeE)
_ZN39_INTERNAL_de795734_4_k_cu_29ce5d19_42214cuda3std3__48in_placeE:
	.zero		1
	.type		_ZN39_INTERNAL_de795734_4_k_cu_29ce5d19_42214cuda3std6ranges3__45__cpo9iter_moveE,@object
	.size		_ZN39_INTERNAL_de795734_4_k_cu_29ce5d19_42214cuda3std6ranges3__45__cpo9iter_moveE,(_ZN39_INTERNAL_de795734_4_k_cu_29ce5d19_42214cuda3std3__45__cpo5beginE - _ZN39_INTERNAL_de795734_4_k_cu_29ce5d19_42214cuda3std6ranges3__45__cpo9iter_moveE)
_ZN39_INTERNAL_de795734_4_k_cu_29ce5d19_42214cuda3std6ranges3__45__cpo9iter_moveE:
	.zero		1
	.type		_ZN39_INTERNAL_de795734_4_k_cu_29ce5d19_42214cuda3std3__45__cpo5beginE,@object
	.size		_ZN39_INTERNAL_de795734_4_k_cu_29ce5d19_42214cuda3std3__45__cpo5beginE,(_ZN39_INTERNAL_de795734_4_k_cu_29ce5d19_42214cuda3std3__441_GLOBAL__N__de795734_4_k_cu_29ce5d19_42216ignoreE - _ZN39_INTERNAL_de795734_4_k_cu_29ce5d19_42214cuda3std3__45__cpo5beginE)
_ZN39_INTERNAL_de795734_4_k_cu_29ce5d19_42214cuda3std3__45__cpo5beginE:
	.zero		1
	.type		_ZN39_INTERNAL_de795734_4_k_cu_29ce5d19_42214cuda3std3__441_GLOBAL__N__de795734_4_k_cu_29ce5d19_42216ignoreE,@object
	.size		_ZN39_INTERNAL_de795734_4_k_cu_29ce5d19_42214cuda3std3__441_GLOBAL__N__de795734_4_k_cu_29ce5d19_42216ignoreE,(_ZN39_INTERNAL_de795734_4_k_cu_29ce5d19_42214cute7productE - _ZN39_INTERNAL_de795734_4_k_cu_29ce5d19_42214cuda3std3__441_GLOBAL__N__de795734_4_k_cu_29ce5d19_42216ignoreE)
_ZN39_INTERNAL_de795734_4_k_cu_29ce5d19_42214cuda3std3__441_GLOBAL__N__de795734_4_k_cu_29ce5d19_42216ignoreE:
	.zero		1
	.type		_ZN39_INTERNAL_de795734_4_k_cu_29ce5d19_42214cute7productE,@object
	.size		_ZN39_INTERNAL_de795734_4_k_cu_29ce5d19_42214cute7productE,(_ZN39_INTERNAL_de795734_4_k_cu_29ce5d19_42214cuda3std3__45__cpo3endE - _ZN39_INTERNAL_de795734_4_k_cu_29ce5d19_42214cute7productE)
_ZN39_INTERNAL_de795734_4_k_cu_29ce5d19_42214cute7productE:
	.zero		1
	.type		_ZN39_INTERNAL_de795734_4_k_cu_29ce5d19_42214cuda3std3__45__cpo3endE,@object
	.size		_ZN39_INTERNAL_de795734_4_k_cu_29ce5d19_42214cuda3std3__45__cpo3endE,(_ZN39_INTERNAL_de795734_4_k_cu_29ce5d19_42214cuda3std3__419piecewise_constructE - _ZN39_INTERNAL_de795734_4_k_cu_29ce5d19_42214cuda3std3__45__cpo3endE)
_ZN39_INTERNAL_de795734_4_k_cu_29ce5d19_42214cuda3std3__45__cpo3endE:
	.zero		1
	.type		_ZN39_INTERNAL_de795734_4_k_cu_29ce5d19_42214cuda3std3__419piecewise_constructE,@object
	.size		_ZN39_INTERNAL_de795734_4_k_cu_29ce5d19_42214cuda3std3__419piecewise_constructE,(_ZN39_INTERNAL_de795734_4_k_cu_29ce5d19_42214cuda3std3__45__cpo4cendE - _ZN39_INTERNAL_de795734_4_k_cu_29ce5d19_42214cuda3std3__419piecewise_constructE)
_ZN39_INTERNAL_de795734_4_k_cu_29ce5d19_42214cuda3std3__419piecewise_constructE:
	.zero		1
	.type		_ZN39_INTERNAL_de795734_4_k_cu_29ce5d19_42214cuda3std3__45__cpo4cendE,@object
	.size		_ZN39_INTERNAL_de795734_4_k_cu_29ce5d19_42214cuda3std3__45__cpo4cendE,(_ZN39_INTERNAL_de795734_4_k_cu_29ce5d19_42214cuda3std6ranges3__45__cpo4swapE - _ZN39_INTERNAL_de795734_4_k_cu_29ce5d19_42214cuda3std3__45__cpo4cendE)
_ZN39_INTERNAL_de795734_4_k_cu_29ce5d19_42214cuda3std3__45__cpo4cendE:
	.zero		1
	.type		_ZN39_INTERNAL_de795734_4_k_cu_29ce5d19_42214cuda3std6ranges3__45__cpo4swapE,@object
	.size		_ZN39_INTERNAL_de795734_4_k_cu_29ce5d19_42214cuda3std6ranges3__45__cpo4swapE,(.L_10 - _ZN39_INTERNAL_de795734_4_k_cu_29ce5d19_42214cuda3std6ranges3__45__cpo4swapE)
_ZN39_INTERNAL_de795734_4_k_cu_29ce5d19_42214cuda3std6ranges3__45__cpo4swapE:
	.zero		1
.L_10:


//--------------------- .nv.constant0._ZN7cutlass13device_kernelINS_4conv6kernel13ConvUniversalINS1_16ConvProblemShapeILNS1_8OperatorE1ELi2EEENS1_10collective14CollectiveConvINS1_47MainloopSm100TmaUmmaWarpSpecializedImplicitGemmILS5_1ELi13ELi2ELi1ELi2EN4cute5tupleIJNSA_1CILi2EEENSC_ILi1EEESE_EEEEENSB_IJNSC_ILi128EEESH_NSB_IJNSC_ILi64EEEEEEEEENS_6half_tESL_NSA_8TiledMMAINSA_8MMA_AtomIJNSA_26SM100_MMA_F16BF16_2x1SM_SSISL_SL_fLi128ELi128ELNSA_4UMMA5MajorE0ELSQ_1ELNSP_7ScaleInE0ELSR_0EEEEEENSA_6LayoutINSB_IJSE_SE_SE_EEENSB_IJNSC_ILi0EEESW_SW_EEEEENSB_IJNSA_10UnderscoreESZ_SZ_EEEEENS7_6detail27Sm100ImplicitGemmTileTraitsINSA_25SM100_TMA_2SM_LOAD_IM2COLENSA_14ComposedLayoutINSA_7SwizzleILi3ELi4ELi3EEENSA_18smem_ptr_flag_bitsILi16EEENSU_INSB_IJNSC_ILi8EEESI_EEENSB_IJSI_SE_EEEEEEEvEENS13_INSA_18SM100_TMA_2SM_LOADENS15_IS17_S19_NSU_INSB_IJSI_S1A_EEENSB_IJSE_SI_EEEEEEEvEEEENS_8epilogue10collective18CollectiveEpilogueINS1N_23Sm100TmaWarpSpecializedILi4ELi2ELi16ELb1ELb0EEEJNSB_IJSI_SH_SJ_EEENSB_IJNSU_ISI_SE_EENSU_INSB_IJNSC_ILi16EEESD_EEES1I_EEEEESL_NSB_IJNSB_IJlllEEESE_SW_EEESL_S1Z_NS1N_6fusion15FusionCallbacksIS1R_NS20_17LinearCombinationISL_fSL_fLNS_15FloatRoundStyleE2EEES1S_S1X_JEEENSA_5SM1004TMEM4LOAD26SM100_TMEM_LOAD_32dp32b16xENSA_20SM90_TMA_LOAD_IM2COLENS15_INS16_ILi1ELi4ELi3EEES19_NSU_INSB_IJS1A_S1U_EEENSB_IJS1U_SE_EEEEEEENSA_39AutoVectorizingCopyWithAssumedAlignmentILi128EEENSA_21SM90_TMA_STORE_IM2COLES2F_S2H_S2H_EEEvvEEEEvNT_6ParamsE --------------------------
	.section	.nv.constant0._ZN7cutlass13device_kernelINS_4conv6kernel13ConvUniversalINS1_16ConvProblemShapeILNS1_8OperatorE1ELi2EEENS1_10collective14CollectiveConvINS1_47MainloopSm100TmaUmmaWarpSpecializedImplicitGemmILS5_1ELi13ELi2ELi1ELi2EN4cute5tupleIJNSA_1CILi2EEENSC_ILi1EEESE_EEEEENSB_IJNSC_ILi128EEESH_NSB_IJNSC_ILi64EEEEEEEEENS_6half_tESL_NSA_8TiledMMAINSA_8MMA_AtomIJNSA_26SM100_MMA_F16BF16_2x1SM_SSISL_SL_fLi128ELi128ELNSA_4UMMA5MajorE0ELSQ_1ELNSP_7ScaleInE0ELSR_0EEEEEENSA_6LayoutINSB_IJSE_SE_SE_EEENSB_IJNSC_ILi0EEESW_SW_EEEEENSB_IJNSA_10UnderscoreESZ_SZ_EEEEENS7_6detail27Sm100ImplicitGemmTileTraitsINSA_25SM100_TMA_2SM_LOAD_IM2COLENSA_14ComposedLayoutINSA_7SwizzleILi3ELi4ELi3EEENSA_18smem_ptr_flag_bitsILi16EEENSU_INSB_IJNSC_ILi8EEESI_EEENSB_IJSI_SE_EEEEEEEvEENS13_INSA_18SM100_TMA_2SM_LOADENS15_IS17_S19_NSU_INSB_IJSI_S1A_EEENSB_IJSE_SI_EEEEEEEvEEEENS_8epilogue10collective18CollectiveEpilogueINS1N_23Sm100TmaWarpSpecializedILi4ELi2ELi16ELb1ELb0EEEJNSB_IJSI_SH_SJ_EEENSB_IJNSU_ISI_SE_EENSU_INSB_IJNSC_ILi16EEESD_EEES1I_EEEEESL_NSB_IJNSB_IJlllEEESE_SW_EEESL_S1Z_NS1N_6fusion15FusionCallbacksIS1R_NS20_17LinearCombinationISL_fSL_fLNS_15FloatRoundStyleE2EEES1S_S1X_JEEENSA_5SM1004TMEM4LOAD26SM100_TMEM_LOAD_32dp32b16xENSA_20SM90_TMA_LOAD_IM2COLENS15_INS16_ILi1ELi4ELi3EEES19_NSU_INSB_IJS1A_S1U_EEENSB_IJS1U_SE_EEEEEEENSA_39AutoVectorizingCopyWithAssumedAlignmentILi128EEENSA_21SM90_TMA_STORE_IM2COLES2F_S2H_S2H_EEEvvEEEEvNT_6ParamsE,"a",@progbits
	.sectionflags	@""
	.align	4
.nv.constant0._ZN7cutlass13device_kernelINS_4conv6kernel13ConvUniversalINS1_16ConvProblemShapeILNS1_8OperatorE1ELi2EEENS1_10collective14CollectiveConvINS1_47MainloopSm100TmaUmmaWarpSpecializedImplicitGemmILS5_1ELi13ELi2ELi1ELi2EN4cute5tupleIJNSA_1CILi2EEENSC_ILi1EEESE_EEEEENSB_IJNSC_ILi128EEESH_NSB_IJNSC_ILi64EEEEEEEEENS_6half_tESL_NSA_8TiledMMAINSA_8MMA_AtomIJNSA_26SM100_MMA_F16BF16_2x1SM_SSISL_SL_fLi128ELi128ELNSA_4UMMA5MajorE0ELSQ_1ELNSP_7ScaleInE0ELSR_0EEEEEENSA_6LayoutINSB_IJSE_SE_SE_EEENSB_IJNSC_ILi0EEESW_SW_EEEEENSB_IJNSA_10UnderscoreESZ_SZ_EEEEENS7_6detail27Sm100ImplicitGemmTileTraitsINSA_25SM100_TMA_2SM_LOAD_IM2COLENSA_14ComposedLayoutINSA_7SwizzleILi3ELi4ELi3EEENSA_18smem_ptr_flag_bitsILi16EEENSU_INSB_IJNSC_ILi8EEESI_EEENSB_IJSI_SE_EEEEEEEvEENS13_INSA_18SM100_TMA_2SM_LOADENS15_IS17_S19_NSU_INSB_IJSI_S1A_EEENSB_IJSE_SI_EEEEEEEvEEEENS_8epilogue10collective18CollectiveEpilogueINS1N_23Sm100TmaWarpSpecializedILi4ELi2ELi16ELb1ELb0EEEJNSB_IJSI_SH_SJ_EEENSB_IJNSU_ISI_SE_EENSU_INSB_IJNSC_ILi16EEESD_EEES1I_EEEEESL_NSB_IJNSB_IJlllEEESE_SW_EEESL_S1Z_NS1N_6fusion15FusionCallbacksIS1R_NS20_17LinearCombinationISL_fSL_fLNS_15FloatRoundStyleE2EEES1S_S1X_JEEENSA_5SM1004TMEM4LOAD26SM100_TMEM_LOAD_32dp32b16xENSA_20SM90_TMA_LOAD_IM2COLENS15_INS16_ILi1ELi4ELi3EEES19_NSU_INSB_IJS1A_S1U_EEENSB_IJS1U_SE_EEEEEEENSA_39AutoVectorizingCopyWithAssumedAlignmentILi128EEENSA_21SM90_TMA_STORE_IM2COLES2F_S2H_S2H_EEEvvEEEEvNT_6ParamsE:
	.zero		2944


//--------------------- SYMBOLS --------------------------

	.type		.nv.reservedSmem.offset0,@object
	.size		.nv.reservedSmem.offset0,0x4
	.type		.nv.reservedSmem.cap,@object
	.size		.nv.reservedSmem.cap,0x4
	.type		__assertfail,@function
